//
// Generated by NVIDIA NVVM Compiler
//
// Compiler Build ID: CL-36424714
// Cuda compilation tools, release 13.0, V13.0.88
// Based on NVVM 20.0.0
//

.version 9.0
.target sm_100
.address_size 64

	// .globl	loss

.visible .entry loss(
	.param .u64 .ptr .align 1 loss_param_0,
	.param .u64 .ptr .align 1 loss_param_1,
	.param .u64 .ptr .align 1 loss_param_2,
	.param .u32 loss_param_3,
	.param .u32 loss_param_4
)
{
	.reg .pred 	%p<30>;
	.reg .b32 	%r<57>;
	.reg .b32 	%f<193>;
	.reg .b64 	%rd<20>;

	ld.param.u64 	%rd6, [loss_param_0];
	ld.param.u64 	%rd7, [loss_param_1];
	ld.param.u64 	%rd5, [loss_param_2];
	ld.param.u32 	%r14, [loss_param_3];
	ld.param.u32 	%r13, [loss_param_4];
	cvta.to.global.u64 	%rd1, %rd6;
	cvta.to.global.u64 	%rd2, %rd7;
	mov.u32 	%r15, %ctaid.x;
	mov.u32 	%r16, %ctaid.y;
	mov.u32 	%r17, %nctaid.x;
	mad.lo.s32 	%r18, %r16, %r17, %r15;
	mov.u32 	%r19, %ntid.x;
	mov.u32 	%r20, %tid.x;
	mad.lo.s32 	%r1, %r18, %r19, %r20;
	setp.ge.s32 	%p1, %r1, %r14;
	@%p1 bra 	$L__BB0_11;
	setp.lt.s32 	%p2, %r13, 1;
	mov.f32 	%f192, 0f00000000;
	@%p2 bra 	$L__BB0_10;
	mul.lo.s32 	%r2, %r13, %r1;
	and.b32  	%r3, %r13, 3;
	setp.lt.u32 	%p3, %r13, 4;
	mov.f32 	%f192, 0f00000000;
	mov.b32 	%r56, 0;
	@%p3 bra 	$L__BB0_5;
	and.b32  	%r56, %r13, 2147483644;
	neg.s32 	%r54, %r56;
	add.s64 	%rd3, %rd2, 8;
	add.s64 	%rd4, %rd1, 8;
	mov.f32 	%f192, 0f00000000;
	mov.u32 	%r53, %r2;
$L__BB0_4:
	.pragma "nounroll";
	mul.wide.s32 	%rd8, %r53, 4;
	add.s64 	%rd9, %rd3, %rd8;
	add.s64 	%rd10, %rd4, %rd8;
	ld.global.f32 	%f14, [%rd9+-8];
	ld.global.f32 	%f15, [%rd10+-8];
	setp.lt.f32 	%p4, %f15, 0f00800000;
	mul.f32 	%f16, %f15, 0f4B000000;
	selp.f32 	%f17, %f16, %f15, %p4;
	selp.f32 	%f18, 0fC1B80000, 0f00000000, %p4;
	mov.b32 	%r22, %f17;
	add.s32 	%r23, %r22, -1059760811;
	and.b32  	%r24, %r23, -8388608;
	sub.s32 	%r25, %r22, %r24;
	mov.b32 	%f19, %r25;
	cvt.rn.f32.s32 	%f20, %r24;
	fma.rn.f32 	%f21, %f20, 0f34000000, %f18;
	add.f32 	%f22, %f19, 0fBF800000;
	fma.rn.f32 	%f23, %f22, 0fBE055027, 0f3E1039F6;
	fma.rn.f32 	%f24, %f23, %f22, 0fBDF8CDCC;
	fma.rn.f32 	%f25, %f24, %f22, 0f3E0F2955;
	fma.rn.f32 	%f26, %f25, %f22, 0fBE2AD8B9;
	fma.rn.f32 	%f27, %f26, %f22, 0f3E4CED0B;
	fma.rn.f32 	%f28, %f27, %f22, 0fBE7FFF22;
	fma.rn.f32 	%f29, %f28, %f22, 0f3EAAAA78;
	fma.rn.f32 	%f30, %f29, %f22, 0fBF000000;
	mul.f32 	%f31, %f22, %f30;
	fma.rn.f32 	%f32, %f31, %f22, %f22;
	fma.rn.f32 	%f33, %f21, 0f3F317218, %f32;
	setp.gt.u32 	%p5, %r22, 2139095039;
	fma.rn.f32 	%f34, %f17, 0f7F800000, 0f7F800000;
	selp.f32 	%f35, %f34, %f33, %p5;
	setp.eq.f32 	%p6, %f17, 0f00000000;
	selp.f32 	%f36, 0fFF800000, %f35, %p6;
	mul.f32 	%f37, %f14, %f36;
	sub.f32 	%f38, %f192, %f37;
	ld.global.f32 	%f39, [%rd9+-4];
	ld.global.f32 	%f40, [%rd10+-4];
	setp.lt.f32 	%p7, %f40, 0f00800000;
	mul.f32 	%f41, %f40, 0f4B000000;
	selp.f32 	%f42, %f41, %f40, %p7;
	selp.f32 	%f43, 0fC1B80000, 0f00000000, %p7;
	mov.b32 	%r26, %f42;
	add.s32 	%r27, %r26, -1059760811;
	and.b32  	%r28, %r27, -8388608;
	sub.s32 	%r29, %r26, %r28;
	mov.b32 	%f44, %r29;
	cvt.rn.f32.s32 	%f45, %r28;
	fma.rn.f32 	%f46, %f45, 0f34000000, %f43;
	add.f32 	%f47, %f44, 0fBF800000;
	fma.rn.f32 	%f48, %f47, 0fBE055027, 0f3E1039F6;
	fma.rn.f32 	%f49, %f48, %f47, 0fBDF8CDCC;
	fma.rn.f32 	%f50, %f49, %f47, 0f3E0F2955;
	fma.rn.f32 	%f51, %f50, %f47, 0fBE2AD8B9;
	fma.rn.f32 	%f52, %f51, %f47, 0f3E4CED0B;
	fma.rn.f32 	%f53, %f52, %f47, 0fBE7FFF22;
	fma.rn.f32 	%f54, %f53, %f47, 0f3EAAAA78;
	fma.rn.f32 	%f55, %f54, %f47, 0fBF000000;
	mul.f32 	%f56, %f47, %f55;
	fma.rn.f32 	%f57, %f56, %f47, %f47;
	fma.rn.f32 	%f58, %f46, 0f3F317218, %f57;
	setp.gt.u32 	%p8, %r26, 2139095039;
	fma.rn.f32 	%f59, %f42, 0f7F800000, 0f7F800000;
	selp.f32 	%f60, %f59, %f58, %p8;
	setp.eq.f32 	%p9, %f42, 0f00000000;
	selp.f32 	%f61, 0fFF800000, %f60, %p9;
	mul.f32 	%f62, %f39, %f61;
	sub.f32 	%f63, %f38, %f62;
	ld.global.f32 	%f64, [%rd9];
	ld.global.f32 	%f65, [%rd10];
	setp.lt.f32 	%p10, %f65, 0f00800000;
	mul.f32 	%f66, %f65, 0f4B000000;
	selp.f32 	%f67, %f66, %f65, %p10;
	selp.f32 	%f68, 0fC1B80000, 0f00000000, %p10;
	mov.b32 	%r30, %f67;
	add.s32 	%r31, %r30, -1059760811;
	and.b32  	%r32, %r31, -8388608;
	sub.s32 	%r33, %r30, %r32;
	mov.b32 	%f69, %r33;
	cvt.rn.f32.s32 	%f70, %r32;
	fma.rn.f32 	%f71, %f70, 0f34000000, %f68;
	add.f32 	%f72, %f69, 0fBF800000;
	fma.rn.f32 	%f73, %f72, 0fBE055027, 0f3E1039F6;
	fma.rn.f32 	%f74, %f73, %f72, 0fBDF8CDCC;
	fma.rn.f32 	%f75, %f74, %f72, 0f3E0F2955;
	fma.rn.f32 	%f76, %f75, %f72, 0fBE2AD8B9;
	fma.rn.f32 	%f77, %f76, %f72, 0f3E4CED0B;
	fma.rn.f32 	%f78, %f77, %f72, 0fBE7FFF22;
	fma.rn.f32 	%f79, %f78, %f72, 0f3EAAAA78;
	fma.rn.f32 	%f80, %f79, %f72, 0fBF000000;
	mul.f32 	%f81, %f72, %f80;
	fma.rn.f32 	%f82, %f81, %f72, %f72;
	fma.rn.f32 	%f83, %f71, 0f3F317218, %f82;
	setp.gt.u32 	%p11, %r30, 2139095039;
	fma.rn.f32 	%f84, %f67, 0f7F800000, 0f7F800000;
	selp.f32 	%f85, %f84, %f83, %p11;
	setp.eq.f32 	%p12, %f67, 0f00000000;
	selp.f32 	%f86, 0fFF800000, %f85, %p12;
	mul.f32 	%f87, %f64, %f86;
	sub.f32 	%f88, %f63, %f87;
	ld.global.f32 	%f89, [%rd9+4];
	ld.global.f32 	%f90, [%rd10+4];
	setp.lt.f32 	%p13, %f90, 0f00800000;
	mul.f32 	%f91, %f90, 0f4B000000;
	selp.f32 	%f92, %f91, %f90, %p13;
	selp.f32 	%f93, 0fC1B80000, 0f00000000, %p13;
	mov.b32 	%r34, %f92;
	add.s32 	%r35, %r34, -1059760811;
	and.b32  	%r36, %r35, -8388608;
	sub.s32 	%r37, %r34, %r36;
	mov.b32 	%f94, %r37;
	cvt.rn.f32.s32 	%f95, %r36;
	fma.rn.f32 	%f96, %f95, 0f34000000, %f93;
	add.f32 	%f97, %f94, 0fBF800000;
	fma.rn.f32 	%f98, %f97, 0fBE055027, 0f3E1039F6;
	fma.rn.f32 	%f99, %f98, %f97, 0fBDF8CDCC;
	fma.rn.f32 	%f100, %f99, %f97, 0f3E0F2955;
	fma.rn.f32 	%f101, %f100, %f97, 0fBE2AD8B9;
	fma.rn.f32 	%f102, %f101, %f97, 0f3E4CED0B;
	fma.rn.f32 	%f103, %f102, %f97, 0fBE7FFF22;
	fma.rn.f32 	%f104, %f103, %f97, 0f3EAAAA78;
	fma.rn.f32 	%f105, %f104, %f97, 0fBF000000;
	mul.f32 	%f106, %f97, %f105;
	fma.rn.f32 	%f107, %f106, %f97, %f97;
	fma.rn.f32 	%f108, %f96, 0f3F317218, %f107;
	setp.gt.u32 	%p14, %r34, 2139095039;
	fma.rn.f32 	%f109, %f92, 0f7F800000, 0f7F800000;
	selp.f32 	%f110, %f109, %f108, %p14;
	setp.eq.f32 	%p15, %f92, 0f00000000;
	selp.f32 	%f111, 0fFF800000, %f110, %p15;
	mul.f32 	%f112, %f89, %f111;
	sub.f32 	%f192, %f88, %f112;
	add.s32 	%r54, %r54, 4;
	add.s32 	%r53, %r53, 4;
	setp.ne.s32 	%p16, %r54, 0;
	@%p16 bra 	$L__BB0_4;
$L__BB0_5:
	setp.eq.s32 	%p17, %r3, 0;
	@%p17 bra 	$L__BB0_10;
	setp.eq.s32 	%p18, %r3, 1;
	@%p18 bra 	$L__BB0_8;
	add.s32 	%r38, %r56, %r2;
	mul.wide.s32 	%rd11, %r38, 4;
	add.s64 	%rd12, %rd2, %rd11;
	ld.global.f32 	%f114, [%rd12];
	add.s64 	%rd13, %rd1, %rd11;
	ld.global.f32 	%f115, [%rd13];
	setp.lt.f32 	%p19, %f115, 0f00800000;
	mul.f32 	%f116, %f115, 0f4B000000;
	selp.f32 	%f117, %f116, %f115, %p19;
	selp.f32 	%f118, 0fC1B80000, 0f00000000, %p19;
	mov.b32 	%r39, %f117;
	add.s32 	%r40, %r39, -1059760811;
	and.b32  	%r41, %r40, -8388608;
	sub.s32 	%r42, %r39, %r41;
	mov.b32 	%f119, %r42;
	cvt.rn.f32.s32 	%f120, %r41;
	fma.rn.f32 	%f121, %f120, 0f34000000, %f118;
	add.f32 	%f122, %f119, 0fBF800000;
	fma.rn.f32 	%f123, %f122, 0fBE055027, 0f3E1039F6;
	fma.rn.f32 	%f124, %f123, %f122, 0fBDF8CDCC;
	fma.rn.f32 	%f125, %f124, %f122, 0f3E0F2955;
	fma.rn.f32 	%f126, %f125, %f122, 0fBE2AD8B9;
	fma.rn.f32 	%f127, %f126, %f122, 0f3E4CED0B;
	fma.rn.f32 	%f128, %f127, %f122, 0fBE7FFF22;
	fma.rn.f32 	%f129, %f128, %f122, 0f3EAAAA78;
	fma.rn.f32 	%f130, %f129, %f122, 0fBF000000;
	mul.f32 	%f131, %f122, %f130;
	fma.rn.f32 	%f132, %f131, %f122, %f122;
	fma.rn.f32 	%f133, %f121, 0f3F317218, %f132;
	setp.gt.u32 	%p20, %r39, 2139095039;
	fma.rn.f32 	%f134, %f117, 0f7F800000, 0f7F800000;
	selp.f32 	%f135, %f134, %f133, %p20;
	setp.eq.f32 	%p21, %f117, 0f00000000;
	selp.f32 	%f136, 0fFF800000, %f135, %p21;
	mul.f32 	%f137, %f114, %f136;
	sub.f32 	%f138, %f192, %f137;
	ld.global.f32 	%f139, [%rd12+4];
	ld.global.f32 	%f140, [%rd13+4];
	setp.lt.f32 	%p22, %f140, 0f00800000;
	mul.f32 	%f141, %f140, 0f4B000000;
	selp.f32 	%f142, %f141, %f140, %p22;
	selp.f32 	%f143, 0fC1B80000, 0f00000000, %p22;
	mov.b32 	%r43, %f142;
	add.s32 	%r44, %r43, -1059760811;
	and.b32  	%r45, %r44, -8388608;
	sub.s32 	%r46, %r43, %r45;
	mov.b32 	%f144, %r46;
	cvt.rn.f32.s32 	%f145, %r45;
	fma.rn.f32 	%f146, %f145, 0f34000000, %f143;
	add.f32 	%f147, %f144, 0fBF800000;
	fma.rn.f32 	%f148, %f147, 0fBE055027, 0f3E1039F6;
	fma.rn.f32 	%f149, %f148, %f147, 0fBDF8CDCC;
	fma.rn.f32 	%f150, %f149, %f147, 0f3E0F2955;
	fma.rn.f32 	%f151, %f150, %f147, 0fBE2AD8B9;
	fma.rn.f32 	%f152, %f151, %f147, 0f3E4CED0B;
	fma.rn.f32 	%f153, %f152, %f147, 0fBE7FFF22;
	fma.rn.f32 	%f154, %f153, %f147, 0f3EAAAA78;
	fma.rn.f32 	%f155, %f154, %f147, 0fBF000000;
	mul.f32 	%f156, %f147, %f155;
	fma.rn.f32 	%f157, %f156, %f147, %f147;
	fma.rn.f32 	%f158, %f146, 0f3F317218, %f157;
	setp.gt.u32 	%p23, %r43, 2139095039;
	fma.rn.f32 	%f159, %f142, 0f7F800000, 0f7F800000;
	selp.f32 	%f160, %f159, %f158, %p23;
	setp.eq.f32 	%p24, %f142, 0f00000000;
	selp.f32 	%f161, 0fFF800000, %f160, %p24;
	mul.f32 	%f162, %f139, %f161;
	sub.f32 	%f192, %f138, %f162;
	add.s32 	%r56, %r56, 2;
$L__BB0_8:
	and.b32  	%r47, %r13, 1;
	setp.eq.b32 	%p25, %r47, 1;
	not.pred 	%p26, %p25;
	@%p26 bra 	$L__BB0_10;
	add.s32 	%r48, %r56, %r2;
	mul.wide.s32 	%rd14, %r48, 4;
	add.s64 	%rd15, %rd2, %rd14;
	ld.global.f32 	%f163, [%rd15];
	add.s64 	%rd16, %rd1, %rd14;
	ld.global.f32 	%f164, [%rd16];
	setp.lt.f32 	%p27, %f164, 0f00800000;
	mul.f32 	%f165, %f164, 0f4B000000;
	selp.f32 	%f166, %f165, %f164, %p27;
	selp.f32 	%f167, 0fC1B80000, 0f00000000, %p27;
	mov.b32 	%r49, %f166;
	add.s32 	%r50, %r49, -1059760811;
	and.b32  	%r51, %r50, -8388608;
	sub.s32 	%r52, %r49, %r51;
	mov.b32 	%f168, %r52;
	cvt.rn.f32.s32 	%f169, %r51;
	fma.rn.f32 	%f170, %f169, 0f34000000, %f167;
	add.f32 	%f171, %f168, 0fBF800000;
	fma.rn.f32 	%f172, %f171, 0fBE055027, 0f3E1039F6;
	fma.rn.f32 	%f173, %f172, %f171, 0fBDF8CDCC;
	fma.rn.f32 	%f174, %f173, %f171, 0f3E0F2955;
	fma.rn.f32 	%f175, %f174, %f171, 0fBE2AD8B9;
	fma.rn.f32 	%f176, %f175, %f171, 0f3E4CED0B;
	fma.rn.f32 	%f177, %f176, %f171, 0fBE7FFF22;
	fma.rn.f32 	%f178, %f177, %f171, 0f3EAAAA78;
	fma.rn.f32 	%f179, %f178, %f171, 0fBF000000;
	mul.f32 	%f180, %f171, %f179;
	fma.rn.f32 	%f181, %f180, %f171, %f171;
	fma.rn.f32 	%f182, %f170, 0f3F317218, %f181;
	setp.gt.u32 	%p28, %r49, 2139095039;
	fma.rn.f32 	%f183, %f166, 0f7F800000, 0f7F800000;
	selp.f32 	%f184, %f183, %f182, %p28;
	setp.eq.f32 	%p29, %f166, 0f00000000;
	selp.f32 	%f185, 0fFF800000, %f184, %p29;
	mul.f32 	%f186, %f163, %f185;
	sub.f32 	%f192, %f192, %f186;
$L__BB0_10:
	cvta.to.global.u64 	%rd17, %rd5;
	mul.wide.s32 	%rd18, %r1, 4;
	add.s64 	%rd19, %rd17, %rd18;
	st.global.f32 	[%rd19], %f192;
$L__BB0_11:
	ret;

}
	// .globl	nl_loss
.visible .entry nl_loss(
	.param .u64 .ptr .align 1 nl_loss_param_0,
	.param .u64 .ptr .align 1 nl_loss_param_1,
	.param .u64 .ptr .align 1 nl_loss_param_2,
	.param .u32 nl_loss_param_3,
	.param .u32 nl_loss_param_4
)
{
	.reg .pred 	%p<11>;
	.reg .b32 	%r<41>;
	.reg .b32 	%f<141>;
	.reg .b64 	%rd<23>;

	ld.param.u64 	%rd6, [nl_loss_param_0];
	ld.param.u64 	%rd7, [nl_loss_param_1];
	ld.param.u64 	%rd5, [nl_loss_param_2];
	ld.param.u32 	%r24, [nl_loss_param_3];
	ld.param.u32 	%r23, [nl_loss_param_4];
	cvta.to.global.u64 	%rd1, %rd6;
	cvta.to.global.u64 	%rd2, %rd7;
	mov.u32 	%r25, %ctaid.x;
	mov.u32 	%r26, %ctaid.y;
	mov.u32 	%r27, %nctaid.x;
	mad.lo.s32 	%r28, %r26, %r27, %r25;
	mov.u32 	%r29, %ntid.x;
	mov.u32 	%r30, %tid.x;
	mad.lo.s32 	%r1, %r28, %r29, %r30;
	setp.ge.s32 	%p1, %r1, %r24;
	@%p1 bra 	$L__BB1_15;
	setp.lt.s32 	%p2, %r23, 1;
	mov.f32 	%f140, 0f00000000;
	@%p2 bra 	$L__BB1_14;
	mul.lo.s32 	%r2, %r23, %r1;
	and.b32  	%r3, %r23, 15;
	setp.lt.u32 	%p3, %r23, 16;
	mov.f32 	%f140, 0f00000000;
	mov.b32 	%r37, 0;
	@%p3 bra 	$L__BB1_5;
	and.b32  	%r37, %r23, 2147483632;
	neg.s32 	%r35, %r37;
	add.s64 	%rd3, %rd2, 32;
	add.s64 	%rd4, %rd1, 32;
	mov.f32 	%f140, 0f00000000;
	mov.u32 	%r34, %r2;
$L__BB1_4:
	.pragma "nounroll";
	mul.wide.s32 	%rd8, %r34, 4;
	add.s64 	%rd9, %rd3, %rd8;
	add.s64 	%rd10, %rd4, %rd8;
	ld.global.f32 	%f18, [%rd9+-32];
	ld.global.f32 	%f19, [%rd10+-32];
	mul.f32 	%f20, %f18, %f19;
	sub.f32 	%f21, %f140, %f20;
	ld.global.f32 	%f22, [%rd9+-28];
	ld.global.f32 	%f23, [%rd10+-28];
	mul.f32 	%f24, %f22, %f23;
	sub.f32 	%f25, %f21, %f24;
	ld.global.f32 	%f26, [%rd9+-24];
	ld.global.f32 	%f27, [%rd10+-24];
	mul.f32 	%f28, %f26, %f27;
	sub.f32 	%f29, %f25, %f28;
	ld.global.f32 	%f30, [%rd9+-20];
	ld.global.f32 	%f31, [%rd10+-20];
	mul.f32 	%f32, %f30, %f31;
	sub.f32 	%f33, %f29, %f32;
	ld.global.f32 	%f34, [%rd9+-16];
	ld.global.f32 	%f35, [%rd10+-16];
	mul.f32 	%f36, %f34, %f35;
	sub.f32 	%f37, %f33, %f36;
	ld.global.f32 	%f38, [%rd9+-12];
	ld.global.f32 	%f39, [%rd10+-12];
	mul.f32 	%f40, %f38, %f39;
	sub.f32 	%f41, %f37, %f40;
	ld.global.f32 	%f42, [%rd9+-8];
	ld.global.f32 	%f43, [%rd10+-8];
	mul.f32 	%f44, %f42, %f43;
	sub.f32 	%f45, %f41, %f44;
	ld.global.f32 	%f46, [%rd9+-4];
	ld.global.f32 	%f47, [%rd10+-4];
	mul.f32 	%f48, %f46, %f47;
	sub.f32 	%f49, %f45, %f48;
	ld.global.f32 	%f50, [%rd9];
	ld.global.f32 	%f51, [%rd10];
	mul.f32 	%f52, %f50, %f51;
	sub.f32 	%f53, %f49, %f52;
	ld.global.f32 	%f54, [%rd9+4];
	ld.global.f32 	%f55, [%rd10+4];
	mul.f32 	%f56, %f54, %f55;
	sub.f32 	%f57, %f53, %f56;
	ld.global.f32 	%f58, [%rd9+8];
	ld.global.f32 	%f59, [%rd10+8];
	mul.f32 	%f60, %f58, %f59;
	sub.f32 	%f61, %f57, %f60;
	ld.global.f32 	%f62, [%rd9+12];
	ld.global.f32 	%f63, [%rd10+12];
	mul.f32 	%f64, %f62, %f63;
	sub.f32 	%f65, %f61, %f64;
	ld.global.f32 	%f66, [%rd9+16];
	ld.global.f32 	%f67, [%rd10+16];
	mul.f32 	%f68, %f66, %f67;
	sub.f32 	%f69, %f65, %f68;
	ld.global.f32 	%f70, [%rd9+20];
	ld.global.f32 	%f71, [%rd10+20];
	mul.f32 	%f72, %f70, %f71;
	sub.f32 	%f73, %f69, %f72;
	ld.global.f32 	%f74, [%rd9+24];
	ld.global.f32 	%f75, [%rd10+24];
	mul.f32 	%f76, %f74, %f75;
	sub.f32 	%f77, %f73, %f76;
	ld.global.f32 	%f78, [%rd9+28];
	ld.global.f32 	%f79, [%rd10+28];
	mul.f32 	%f80, %f78, %f79;
	sub.f32 	%f140, %f77, %f80;
	add.s32 	%r35, %r35, 16;
	add.s32 	%r34, %r34, 16;
	setp.ne.s32 	%p4, %r35, 0;
	@%p4 bra 	$L__BB1_4;
$L__BB1_5:
	setp.eq.s32 	%p5, %r3, 0;
	@%p5 bra 	$L__BB1_14;
	and.b32  	%r11, %r23, 7;
	setp.lt.u32 	%p6, %r3, 8;
	@%p6 bra 	$L__BB1_8;
	add.s32 	%r32, %r37, %r2;
	mul.wide.s32 	%rd11, %r32, 4;
	add.s64 	%rd12, %rd2, %rd11;
	ld.global.f32 	%f82, [%rd12];
	add.s64 	%rd13, %rd1, %rd11;
	ld.global.f32 	%f83, [%rd13];
	mul.f32 	%f84, %f82, %f83;
	sub.f32 	%f85, %f140, %f84;
	ld.global.f32 	%f86, [%rd12+4];
	ld.global.f32 	%f87, [%rd13+4];
	mul.f32 	%f88, %f86, %f87;
	sub.f32 	%f89, %f85, %f88;
	ld.global.f32 	%f90, [%rd12+8];
	ld.global.f32 	%f91, [%rd13+8];
	mul.f32 	%f92, %f90, %f91;
	sub.f32 	%f93, %f89, %f92;
	ld.global.f32 	%f94, [%rd12+12];
	ld.global.f32 	%f95, [%rd13+12];
	mul.f32 	%f96, %f94, %f95;
	sub.f32 	%f97, %f93, %f96;
	ld.global.f32 	%f98, [%rd12+16];
	ld.global.f32 	%f99, [%rd13+16];
	mul.f32 	%f100, %f98, %f99;
	sub.f32 	%f101, %f97, %f100;
	ld.global.f32 	%f102, [%rd12+20];
	ld.global.f32 	%f103, [%rd13+20];
	mul.f32 	%f104, %f102, %f103;
	sub.f32 	%f105, %f101, %f104;
	ld.global.f32 	%f106, [%rd12+24];
	ld.global.f32 	%f107, [%rd13+24];
	mul.f32 	%f108, %f106, %f107;
	sub.f32 	%f109, %f105, %f108;
	ld.global.f32 	%f110, [%rd12+28];
	ld.global.f32 	%f111, [%rd13+28];
	mul.f32 	%f112, %f110, %f111;
	sub.f32 	%f140, %f109, %f112;
	add.s32 	%r37, %r37, 8;
$L__BB1_8:
	setp.eq.s32 	%p7, %r11, 0;
	@%p7 bra 	$L__BB1_14;
	and.b32  	%r14, %r23, 3;
	setp.lt.u32 	%p8, %r11, 4;
	@%p8 bra 	$L__BB1_11;
	add.s32 	%r33, %r37, %r2;
	mul.wide.s32 	%rd14, %r33, 4;
	add.s64 	%rd15, %rd2, %rd14;
	ld.global.f32 	%f114, [%rd15];
	add.s64 	%rd16, %rd1, %rd14;
	ld.global.f32 	%f115, [%rd16];
	mul.f32 	%f116, %f114, %f115;
	sub.f32 	%f117, %f140, %f116;
	ld.global.f32 	%f118, [%rd15+4];
	ld.global.f32 	%f119, [%rd16+4];
	mul.f32 	%f120, %f118, %f119;
	sub.f32 	%f121, %f117, %f120;
	ld.global.f32 	%f122, [%rd15+8];
	ld.global.f32 	%f123, [%rd16+8];
	mul.f32 	%f124, %f122, %f123;
	sub.f32 	%f125, %f121, %f124;
	ld.global.f32 	%f126, [%rd15+12];
	ld.global.f32 	%f127, [%rd16+12];
	mul.f32 	%f128, %f126, %f127;
	sub.f32 	%f140, %f125, %f128;
	add.s32 	%r37, %r37, 4;
$L__BB1_11:
	setp.eq.s32 	%p9, %r14, 0;
	@%p9 bra 	$L__BB1_14;
	add.s32 	%r40, %r37, %r2;
	neg.s32 	%r39, %r14;
$L__BB1_13:
	.pragma "nounroll";
	mul.wide.s32 	%rd17, %r40, 4;
	add.s64 	%rd18, %rd1, %rd17;
	add.s64 	%rd19, %rd2, %rd17;
	ld.global.f32 	%f129, [%rd19];
	ld.global.f32 	%f130, [%rd18];
	mul.f32 	%f131, %f129, %f130;
	sub.f32 	%f140, %f140, %f131;
	add.s32 	%r40, %r40, 1;
	add.s32 	%r39, %r39, 1;
	setp.ne.s32 	%p10, %r39, 0;
	@%p10 bra 	$L__BB1_13;
$L__BB1_14:
	cvta.to.global.u64 	%rd20, %rd5;
	mul.wide.s32 	%rd21, %r1, 4;
	add.s64 	%rd22, %rd20, %rd21;
	st.global.f32 	[%rd22], %f140;
$L__BB1_15:
	ret;

}
	// .globl	log_softmax_nl_loss
.visible .entry log_softmax_nl_loss(
	.param .u64 .ptr .align 1 log_softmax_nl_loss_param_0,
	.param .u64 .ptr .align 1 log_softmax_nl_loss_param_1,
	.param .u64 .ptr .align 1 log_softmax_nl_loss_param_2,
	.param .u32 log_softmax_nl_loss_param_3,
	.param .u32 log_softmax_nl_loss_param_4
)
{
	.reg .pred 	%p<61>;
	.reg .b32 	%r<130>;
	.reg .b32 	%f<512>;
	.reg .b64 	%rd<41>;

	ld.param.u64 	%rd8, [log_softmax_nl_loss_param_0];
	ld.param.u64 	%rd9, [log_softmax_nl_loss_param_1];
	ld.param.u64 	%rd7, [log_softmax_nl_loss_param_2];
	ld.param.u32 	%r59, [log_softmax_nl_loss_param_3];
	ld.param.u32 	%r58, [log_softmax_nl_loss_param_4];
	cvta.to.global.u64 	%rd1, %rd9;
	cvta.to.global.u64 	%rd2, %rd8;
	mov.u32 	%r60, %ctaid.x;
	mov.u32 	%r61, %ctaid.y;
	mov.u32 	%r62, %nctaid.x;
	mad.lo.s32 	%r63, %r61, %r62, %r60;
	mov.u32 	%r64, %ntid.x;
	mov.u32 	%r65, %tid.x;
	mad.lo.s32 	%r1, %r63, %r64, %r65;
	setp.ge.s32 	%p1, %r1, %r59;
	@%p1 bra 	$L__BB2_40;
	setp.lt.s32 	%p2, %r58, 1;
	mov.f32 	%f493, 0fFF7FFFFF;
	@%p2 bra 	$L__BB2_14;
	mul.lo.s32 	%r2, %r58, %r1;
	and.b32  	%r3, %r58, 15;
	setp.lt.u32 	%p3, %r58, 16;
	mov.f32 	%f493, 0fFF7FFFFF;
	mov.b32 	%r111, 0;
	@%p3 bra 	$L__BB2_5;
	and.b32  	%r111, %r58, 2147483632;
	neg.s32 	%r117, %r111;
	add.s64 	%rd3, %rd2, 32;
	mov.f32 	%f493, 0fFF7FFFFF;
	mov.u32 	%r116, %r2;
$L__BB2_4:
	.pragma "nounroll";
	mul.wide.s32 	%rd10, %r116, 4;
	add.s64 	%rd11, %rd3, %rd10;
	ld.global.f32 	%f44, [%rd11+-32];
	setp.le.f32 	%p4, %f493, %f44;
	selp.f32 	%f45, %f44, %f493, %p4;
	ld.global.f32 	%f46, [%rd11+-28];
	setp.le.f32 	%p5, %f45, %f46;
	selp.f32 	%f47, %f46, %f45, %p5;
	ld.global.f32 	%f48, [%rd11+-24];
	setp.le.f32 	%p6, %f47, %f48;
	selp.f32 	%f49, %f48, %f47, %p6;
	ld.global.f32 	%f50, [%rd11+-20];
	setp.le.f32 	%p7, %f49, %f50;
	selp.f32 	%f51, %f50, %f49, %p7;
	ld.global.f32 	%f52, [%rd11+-16];
	setp.le.f32 	%p8, %f51, %f52;
	selp.f32 	%f53, %f52, %f51, %p8;
	ld.global.f32 	%f54, [%rd11+-12];
	setp.le.f32 	%p9, %f53, %f54;
	selp.f32 	%f55, %f54, %f53, %p9;
	ld.global.f32 	%f56, [%rd11+-8];
	setp.le.f32 	%p10, %f55, %f56;
	selp.f32 	%f57, %f56, %f55, %p10;
	ld.global.f32 	%f58, [%rd11+-4];
	setp.le.f32 	%p11, %f57, %f58;
	selp.f32 	%f59, %f58, %f57, %p11;
	ld.global.f32 	%f60, [%rd11];
	setp.le.f32 	%p12, %f59, %f60;
	selp.f32 	%f61, %f60, %f59, %p12;
	ld.global.f32 	%f62, [%rd11+4];
	setp.le.f32 	%p13, %f61, %f62;
	selp.f32 	%f63, %f62, %f61, %p13;
	ld.global.f32 	%f64, [%rd11+8];
	setp.le.f32 	%p14, %f63, %f64;
	selp.f32 	%f65, %f64, %f63, %p14;
	ld.global.f32 	%f66, [%rd11+12];
	setp.le.f32 	%p15, %f65, %f66;
	selp.f32 	%f67, %f66, %f65, %p15;
	ld.global.f32 	%f68, [%rd11+16];
	setp.le.f32 	%p16, %f67, %f68;
	selp.f32 	%f69, %f68, %f67, %p16;
	ld.global.f32 	%f70, [%rd11+20];
	setp.le.f32 	%p17, %f69, %f70;
	selp.f32 	%f71, %f70, %f69, %p17;
	ld.global.f32 	%f72, [%rd11+24];
	setp.le.f32 	%p18, %f71, %f72;
	selp.f32 	%f73, %f72, %f71, %p18;
	ld.global.f32 	%f74, [%rd11+28];
	setp.le.f32 	%p19, %f73, %f74;
	selp.f32 	%f493, %f74, %f73, %p19;
	add.s32 	%r117, %r117, 16;
	add.s32 	%r116, %r116, 16;
	setp.eq.s32 	%p20, %r117, 0;
	@%p20 bra 	$L__BB2_5;
	bra.uni 	$L__BB2_4;
$L__BB2_5:
	setp.eq.s32 	%p21, %r3, 0;
	@%p21 bra 	$L__BB2_14;
	and.b32  	%r7, %r58, 7;
	setp.lt.u32 	%p22, %r3, 8;
	@%p22 bra 	$L__BB2_8;
	add.s32 	%r67, %r111, %r2;
	mul.wide.s32 	%rd12, %r67, 4;
	add.s64 	%rd13, %rd2, %rd12;
	ld.global.f32 	%f76, [%rd13];
	setp.le.f32 	%p23, %f493, %f76;
	selp.f32 	%f77, %f76, %f493, %p23;
	ld.global.f32 	%f78, [%rd13+4];
	setp.le.f32 	%p24, %f77, %f78;
	selp.f32 	%f79, %f78, %f77, %p24;
	ld.global.f32 	%f80, [%rd13+8];
	setp.le.f32 	%p25, %f79, %f80;
	selp.f32 	%f81, %f80, %f79, %p25;
	ld.global.f32 	%f82, [%rd13+12];
	setp.le.f32 	%p26, %f81, %f82;
	selp.f32 	%f83, %f82, %f81, %p26;
	ld.global.f32 	%f84, [%rd13+16];
	setp.le.f32 	%p27, %f83, %f84;
	selp.f32 	%f85, %f84, %f83, %p27;
	ld.global.f32 	%f86, [%rd13+20];
	setp.le.f32 	%p28, %f85, %f86;
	selp.f32 	%f87, %f86, %f85, %p28;
	ld.global.f32 	%f88, [%rd13+24];
	setp.le.f32 	%p29, %f87, %f88;
	selp.f32 	%f89, %f88, %f87, %p29;
	ld.global.f32 	%f90, [%rd13+28];
	setp.le.f32 	%p30, %f89, %f90;
	selp.f32 	%f493, %f90, %f89, %p30;
	add.s32 	%r111, %r111, 8;
$L__BB2_8:
	setp.eq.s32 	%p31, %r7, 0;
	@%p31 bra 	$L__BB2_14;
	and.b32  	%r10, %r58, 3;
	setp.lt.u32 	%p32, %r7, 4;
	@%p32 bra 	$L__BB2_11;
	add.s32 	%r68, %r111, %r2;
	mul.wide.s32 	%rd14, %r68, 4;
	add.s64 	%rd15, %rd2, %rd14;
	ld.global.f32 	%f92, [%rd15];
	setp.le.f32 	%p33, %f493, %f92;
	selp.f32 	%f93, %f92, %f493, %p33;
	ld.global.f32 	%f94, [%rd15+4];
	setp.le.f32 	%p34, %f93, %f94;
	selp.f32 	%f95, %f94, %f93, %p34;
	ld.global.f32 	%f96, [%rd15+8];
	setp.le.f32 	%p35, %f95, %f96;
	selp.f32 	%f97, %f96, %f95, %p35;
	ld.global.f32 	%f98, [%rd15+12];
	setp.le.f32 	%p36, %f97, %f98;
	selp.f32 	%f493, %f98, %f97, %p36;
	add.s32 	%r111, %r111, 4;
$L__BB2_11:
	setp.eq.s32 	%p37, %r10, 0;
	@%p37 bra 	$L__BB2_14;
	add.s32 	%r115, %r111, %r2;
	neg.s32 	%r114, %r10;
$L__BB2_13:
	.pragma "nounroll";
	mul.wide.s32 	%rd16, %r115, 4;
	add.s64 	%rd17, %rd2, %rd16;
	ld.global.f32 	%f99, [%rd17];
	setp.le.f32 	%p38, %f493, %f99;
	selp.f32 	%f493, %f99, %f493, %p38;
	add.s32 	%r115, %r115, 1;
	add.s32 	%r114, %r114, 1;
	setp.ne.s32 	%p39, %r114, 0;
	@%p39 bra 	$L__BB2_13;
$L__BB2_14:
	setp.lt.s32 	%p40, %r58, 1;
	mov.f32 	%f501, 0f00000000;
	@%p40 bra 	$L__BB2_26;
	mul.lo.s32 	%r19, %r58, %r1;
	and.b32  	%r20, %r58, 7;
	setp.lt.u32 	%p41, %r58, 8;
	mov.f32 	%f501, 0f00000000;
	mov.b32 	%r118, 0;
	@%p41 bra 	$L__BB2_18;
	and.b32  	%r118, %r58, 2147483640;
	neg.s32 	%r122, %r118;
	add.s64 	%rd4, %rd2, 16;
	mov.f32 	%f501, 0f00000000;
	mov.u32 	%r121, %r19;
$L__BB2_17:
	.pragma "nounroll";
	mul.wide.s32 	%rd18, %r121, 4;
	add.s64 	%rd19, %rd4, %rd18;
	ld.global.f32 	%f104, [%rd19+-16];
	sub.f32 	%f105, %f104, %f493;
	fma.rn.f32 	%f106, %f105, 0f3BBB989D, 0f3F000000;
	cvt.sat.f32.f32 	%f107, %f106;
	mov.f32 	%f108, 0f4B400001;
	mov.f32 	%f109, 0f437C0000;
	fma.rm.f32 	%f110, %f107, %f109, %f108;
	add.f32 	%f111, %f110, 0fCB40007F;
	neg.f32 	%f112, %f111;
	fma.rn.f32 	%f113, %f105, 0f3FB8AA3B, %f112;
	fma.rn.f32 	%f114, %f105, 0f32A57060, %f113;
	mov.b32 	%r70, %f110;
	shl.b32 	%r71, %r70, 23;
	mov.b32 	%f115, %r71;
	ex2.approx.ftz.f32 	%f116, %f114;
	fma.rn.f32 	%f117, %f116, %f115, %f501;
	ld.global.f32 	%f118, [%rd19+-12];
	sub.f32 	%f119, %f118, %f493;
	fma.rn.f32 	%f120, %f119, 0f3BBB989D, 0f3F000000;
	cvt.sat.f32.f32 	%f121, %f120;
	fma.rm.f32 	%f122, %f121, %f109, %f108;
	add.f32 	%f123, %f122, 0fCB40007F;
	neg.f32 	%f124, %f123;
	fma.rn.f32 	%f125, %f119, 0f3FB8AA3B, %f124;
	fma.rn.f32 	%f126, %f119, 0f32A57060, %f125;
	mov.b32 	%r72, %f122;
	shl.b32 	%r73, %r72, 23;
	mov.b32 	%f127, %r73;
	ex2.approx.ftz.f32 	%f128, %f126;
	fma.rn.f32 	%f129, %f128, %f127, %f117;
	ld.global.f32 	%f130, [%rd19+-8];
	sub.f32 	%f131, %f130, %f493;
	fma.rn.f32 	%f132, %f131, 0f3BBB989D, 0f3F000000;
	cvt.sat.f32.f32 	%f133, %f132;
	fma.rm.f32 	%f134, %f133, %f109, %f108;
	add.f32 	%f135, %f134, 0fCB40007F;
	neg.f32 	%f136, %f135;
	fma.rn.f32 	%f137, %f131, 0f3FB8AA3B, %f136;
	fma.rn.f32 	%f138, %f131, 0f32A57060, %f137;
	mov.b32 	%r74, %f134;
	shl.b32 	%r75, %r74, 23;
	mov.b32 	%f139, %r75;
	ex2.approx.ftz.f32 	%f140, %f138;
	fma.rn.f32 	%f141, %f140, %f139, %f129;
	ld.global.f32 	%f142, [%rd19+-4];
	sub.f32 	%f143, %f142, %f493;
	fma.rn.f32 	%f144, %f143, 0f3BBB989D, 0f3F000000;
	cvt.sat.f32.f32 	%f145, %f144;
	fma.rm.f32 	%f146, %f145, %f109, %f108;
	add.f32 	%f147, %f146, 0fCB40007F;
	neg.f32 	%f148, %f147;
	fma.rn.f32 	%f149, %f143, 0f3FB8AA3B, %f148;
	fma.rn.f32 	%f150, %f143, 0f32A57060, %f149;
	mov.b32 	%r76, %f146;
	shl.b32 	%r77, %r76, 23;
	mov.b32 	%f151, %r77;
	ex2.approx.ftz.f32 	%f152, %f150;
	fma.rn.f32 	%f153, %f152, %f151, %f141;
	ld.global.f32 	%f154, [%rd19];
	sub.f32 	%f155, %f154, %f493;
	fma.rn.f32 	%f156, %f155, 0f3BBB989D, 0f3F000000;
	cvt.sat.f32.f32 	%f157, %f156;
	fma.rm.f32 	%f158, %f157, %f109, %f108;
	add.f32 	%f159, %f158, 0fCB40007F;
	neg.f32 	%f160, %f159;
	fma.rn.f32 	%f161, %f155, 0f3FB8AA3B, %f160;
	fma.rn.f32 	%f162, %f155, 0f32A57060, %f161;
	mov.b32 	%r78, %f158;
	shl.b32 	%r79, %r78, 23;
	mov.b32 	%f163, %r79;
	ex2.approx.ftz.f32 	%f164, %f162;
	fma.rn.f32 	%f165, %f164, %f163, %f153;
	ld.global.f32 	%f166, [%rd19+4];
	sub.f32 	%f167, %f166, %f493;
	fma.rn.f32 	%f168, %f167, 0f3BBB989D, 0f3F000000;
	cvt.sat.f32.f32 	%f169, %f168;
	fma.rm.f32 	%f170, %f169, %f109, %f108;
	add.f32 	%f171, %f170, 0fCB40007F;
	neg.f32 	%f172, %f171;
	fma.rn.f32 	%f173, %f167, 0f3FB8AA3B, %f172;
	fma.rn.f32 	%f174, %f167, 0f32A57060, %f173;
	mov.b32 	%r80, %f170;
	shl.b32 	%r81, %r80, 23;
	mov.b32 	%f175, %r81;
	ex2.approx.ftz.f32 	%f176, %f174;
	fma.rn.f32 	%f177, %f176, %f175, %f165;
	ld.global.f32 	%f178, [%rd19+8];
	sub.f32 	%f179, %f178, %f493;
	fma.rn.f32 	%f180, %f179, 0f3BBB989D, 0f3F000000;
	cvt.sat.f32.f32 	%f181, %f180;
	fma.rm.f32 	%f182, %f181, %f109, %f108;
	add.f32 	%f183, %f182, 0fCB40007F;
	neg.f32 	%f184, %f183;
	fma.rn.f32 	%f185, %f179, 0f3FB8AA3B, %f184;
	fma.rn.f32 	%f186, %f179, 0f32A57060, %f185;
	mov.b32 	%r82, %f182;
	shl.b32 	%r83, %r82, 23;
	mov.b32 	%f187, %r83;
	ex2.approx.ftz.f32 	%f188, %f186;
	fma.rn.f32 	%f189, %f188, %f187, %f177;
	ld.global.f32 	%f190, [%rd19+12];
	sub.f32 	%f191, %f190, %f493;
	fma.rn.f32 	%f192, %f191, 0f3BBB989D, 0f3F000000;
	cvt.sat.f32.f32 	%f193, %f192;
	fma.rm.f32 	%f194, %f193, %f109, %f108;
	add.f32 	%f195, %f194, 0fCB40007F;
	neg.f32 	%f196, %f195;
	fma.rn.f32 	%f197, %f191, 0f3FB8AA3B, %f196;
	fma.rn.f32 	%f198, %f191, 0f32A57060, %f197;
	mov.b32 	%r84, %f194;
	shl.b32 	%r85, %r84, 23;
	mov.b32 	%f199, %r85;
	ex2.approx.ftz.f32 	%f200, %f198;
	fma.rn.f32 	%f501, %f200, %f199, %f189;
	add.s32 	%r122, %r122, 8;
	add.s32 	%r121, %r121, 8;
	setp.eq.s32 	%p42, %r122, 0;
	@%p42 bra 	$L__BB2_18;
	bra.uni 	$L__BB2_17;
$L__BB2_18:
	setp.eq.s32 	%p43, %r20, 0;
	@%p43 bra 	$L__BB2_26;
	and.b32  	%r28, %r58, 3;
	setp.lt.u32 	%p44, %r20, 4;
	@%p44 bra 	$L__BB2_21;
	add.s32 	%r86, %r118, %r19;
	mul.wide.s32 	%rd20, %r86, 4;
	add.s64 	%rd21, %rd2, %rd20;
	ld.global.f32 	%f202, [%rd21];
	sub.f32 	%f203, %f202, %f493;
	fma.rn.f32 	%f204, %f203, 0f3BBB989D, 0f3F000000;
	cvt.sat.f32.f32 	%f205, %f204;
	mov.f32 	%f206, 0f4B400001;
	mov.f32 	%f207, 0f437C0000;
	fma.rm.f32 	%f208, %f205, %f207, %f206;
	add.f32 	%f209, %f208, 0fCB40007F;
	neg.f32 	%f210, %f209;
	fma.rn.f32 	%f211, %f203, 0f3FB8AA3B, %f210;
	fma.rn.f32 	%f212, %f203, 0f32A57060, %f211;
	mov.b32 	%r87, %f208;
	shl.b32 	%r88, %r87, 23;
	mov.b32 	%f213, %r88;
	ex2.approx.ftz.f32 	%f214, %f212;
	fma.rn.f32 	%f215, %f214, %f213, %f501;
	ld.global.f32 	%f216, [%rd21+4];
	sub.f32 	%f217, %f216, %f493;
	fma.rn.f32 	%f218, %f217, 0f3BBB989D, 0f3F000000;
	cvt.sat.f32.f32 	%f219, %f218;
	fma.rm.f32 	%f220, %f219, %f207, %f206;
	add.f32 	%f221, %f220, 0fCB40007F;
	neg.f32 	%f222, %f221;
	fma.rn.f32 	%f223, %f217, 0f3FB8AA3B, %f222;
	fma.rn.f32 	%f224, %f217, 0f32A57060, %f223;
	mov.b32 	%r89, %f220;
	shl.b32 	%r90, %r89, 23;
	mov.b32 	%f225, %r90;
	ex2.approx.ftz.f32 	%f226, %f224;
	fma.rn.f32 	%f227, %f226, %f225, %f215;
	ld.global.f32 	%f228, [%rd21+8];
	sub.f32 	%f229, %f228, %f493;
	fma.rn.f32 	%f230, %f229, 0f3BBB989D, 0f3F000000;
	cvt.sat.f32.f32 	%f231, %f230;
	fma.rm.f32 	%f232, %f231, %f207, %f206;
	add.f32 	%f233, %f232, 0fCB40007F;
	neg.f32 	%f234, %f233;
	fma.rn.f32 	%f235, %f229, 0f3FB8AA3B, %f234;
	fma.rn.f32 	%f236, %f229, 0f32A57060, %f235;
	mov.b32 	%r91, %f232;
	shl.b32 	%r92, %r91, 23;
	mov.b32 	%f237, %r92;
	ex2.approx.ftz.f32 	%f238, %f236;
	fma.rn.f32 	%f239, %f238, %f237, %f227;
	ld.global.f32 	%f240, [%rd21+12];
	sub.f32 	%f241, %f240, %f493;
	fma.rn.f32 	%f242, %f241, 0f3BBB989D, 0f3F000000;
	cvt.sat.f32.f32 	%f243, %f242;
	fma.rm.f32 	%f244, %f243, %f207, %f206;
	add.f32 	%f245, %f244, 0fCB40007F;
	neg.f32 	%f246, %f245;
	fma.rn.f32 	%f247, %f241, 0f3FB8AA3B, %f246;
	fma.rn.f32 	%f248, %f241, 0f32A57060, %f247;
	mov.b32 	%r93, %f244;
	shl.b32 	%r94, %r93, 23;
	mov.b32 	%f249, %r94;
	ex2.approx.ftz.f32 	%f250, %f248;
	fma.rn.f32 	%f501, %f250, %f249, %f239;
	add.s32 	%r118, %r118, 4;
$L__BB2_21:
	setp.eq.s32 	%p45, %r28, 0;
	@%p45 bra 	$L__BB2_26;
	setp.eq.s32 	%p46, %r28, 1;
	@%p46 bra 	$L__BB2_24;
	add.s32 	%r95, %r118, %r19;
	mul.wide.s32 	%rd22, %r95, 4;
	add.s64 	%rd23, %rd2, %rd22;
	ld.global.f32 	%f252, [%rd23];
	sub.f32 	%f253, %f252, %f493;
	fma.rn.f32 	%f254, %f253, 0f3BBB989D, 0f3F000000;
	cvt.sat.f32.f32 	%f255, %f254;
	mov.f32 	%f256, 0f4B400001;
	mov.f32 	%f257, 0f437C0000;
	fma.rm.f32 	%f258, %f255, %f257, %f256;
	add.f32 	%f259, %f258, 0fCB40007F;
	neg.f32 	%f260, %f259;
	fma.rn.f32 	%f261, %f253, 0f3FB8AA3B, %f260;
	fma.rn.f32 	%f262, %f253, 0f32A57060, %f261;
	mov.b32 	%r96, %f258;
	shl.b32 	%r97, %r96, 23;
	mov.b32 	%f263, %r97;
	ex2.approx.ftz.f32 	%f264, %f262;
	fma.rn.f32 	%f265, %f264, %f263, %f501;
	ld.global.f32 	%f266, [%rd23+4];
	sub.f32 	%f267, %f266, %f493;
	fma.rn.f32 	%f268, %f267, 0f3BBB989D, 0f3F000000;
	cvt.sat.f32.f32 	%f269, %f268;
	fma.rm.f32 	%f270, %f269, %f257, %f256;
	add.f32 	%f271, %f270, 0fCB40007F;
	neg.f32 	%f272, %f271;
	fma.rn.f32 	%f273, %f267, 0f3FB8AA3B, %f272;
	fma.rn.f32 	%f274, %f267, 0f32A57060, %f273;
	mov.b32 	%r98, %f270;
	shl.b32 	%r99, %r98, 23;
	mov.b32 	%f275, %r99;
	ex2.approx.ftz.f32 	%f276, %f274;
	fma.rn.f32 	%f501, %f276, %f275, %f265;
	add.s32 	%r118, %r118, 2;
$L__BB2_24:
	and.b32  	%r100, %r58, 1;
	setp.eq.b32 	%p47, %r100, 1;
	not.pred 	%p48, %p47;
	@%p48 bra 	$L__BB2_26;
	add.s32 	%r101, %r118, %r19;
	mul.wide.s32 	%rd24, %r101, 4;
	add.s64 	%rd25, %rd2, %rd24;
	ld.global.f32 	%f277, [%rd25];
	sub.f32 	%f278, %f277, %f493;
	fma.rn.f32 	%f279, %f278, 0f3BBB989D, 0f3F000000;
	cvt.sat.f32.f32 	%f280, %f279;
	mov.f32 	%f281, 0f4B400001;
	mov.f32 	%f282, 0f437C0000;
	fma.rm.f32 	%f283, %f280, %f282, %f281;
	add.f32 	%f284, %f283, 0fCB40007F;
	neg.f32 	%f285, %f284;
	fma.rn.f32 	%f286, %f278, 0f3FB8AA3B, %f285;
	fma.rn.f32 	%f287, %f278, 0f32A57060, %f286;
	mov.b32 	%r102, %f283;
	shl.b32 	%r103, %r102, 23;
	mov.b32 	%f288, %r103;
	ex2.approx.ftz.f32 	%f289, %f287;
	fma.rn.f32 	%f501, %f289, %f288, %f501;
$L__BB2_26:
	setp.lt.s32 	%p49, %r58, 1;
	mov.f32 	%f511, 0f00000000;
	@%p49 bra 	$L__BB2_39;
	mul.lo.s32 	%r33, %r58, %r1;
	setp.lt.f32 	%p50, %f501, 0f00800000;
	mul.f32 	%f293, %f501, 0f4B000000;
	selp.f32 	%f294, %f293, %f501, %p50;
	selp.f32 	%f295, 0fC1B80000, 0f00000000, %p50;
	mov.b32 	%r105, %f294;
	add.s32 	%r106, %r105, -1059760811;
	and.b32  	%r107, %r106, -8388608;
	sub.s32 	%r108, %r105, %r107;
	mov.b32 	%f296, %r108;
	cvt.rn.f32.s32 	%f297, %r107;
	fma.rn.f32 	%f298, %f297, 0f34000000, %f295;
	add.f32 	%f299, %f296, 0fBF800000;
	fma.rn.f32 	%f300, %f299, 0fBE055027, 0f3E1039F6;
	fma.rn.f32 	%f301, %f300, %f299, 0fBDF8CDCC;
	fma.rn.f32 	%f302, %f301, %f299, 0f3E0F2955;
	fma.rn.f32 	%f303, %f302, %f299, 0fBE2AD8B9;
	fma.rn.f32 	%f304, %f303, %f299, 0f3E4CED0B;
	fma.rn.f32 	%f305, %f304, %f299, 0fBE7FFF22;
	fma.rn.f32 	%f306, %f305, %f299, 0f3EAAAA78;
	fma.rn.f32 	%f307, %f306, %f299, 0fBF000000;
	mul.f32 	%f308, %f299, %f307;
	fma.rn.f32 	%f309, %f308, %f299, %f299;
	fma.rn.f32 	%f310, %f298, 0f3F317218, %f309;
	setp.gt.u32 	%p51, %r105, 2139095039;
	fma.rn.f32 	%f311, %f294, 0f7F800000, 0f7F800000;
	selp.f32 	%f312, %f311, %f310, %p51;
	setp.eq.f32 	%p52, %f294, 0f00000000;
	selp.f32 	%f24, 0fFF800000, %f312, %p52;
	and.b32  	%r34, %r58, 15;
	setp.lt.u32 	%p53, %r58, 16;
	mov.f32 	%f511, 0f00000000;
	mov.b32 	%r125, 0;
	@%p53 bra 	$L__BB2_30;
	and.b32  	%r125, %r58, 2147483632;
	neg.s32 	%r124, %r125;
	add.s64 	%rd5, %rd2, 32;
	add.s64 	%rd6, %rd1, 32;
	mov.f32 	%f511, 0f00000000;
	mov.u32 	%r123, %r33;
$L__BB2_29:
	.pragma "nounroll";
	mul.wide.s32 	%rd26, %r123, 4;
	add.s64 	%rd27, %rd5, %rd26;
	add.s64 	%rd28, %rd6, %rd26;
	ld.global.f32 	%f314, [%rd27+-32];
	sub.f32 	%f315, %f314, %f493;
	sub.f32 	%f316, %f315, %f24;
	ld.global.f32 	%f317, [%rd28+-32];
	mul.f32 	%f318, %f317, %f316;
	sub.f32 	%f319, %f511, %f318;
	ld.global.f32 	%f320, [%rd27+-28];
	sub.f32 	%f321, %f320, %f493;
	sub.f32 	%f322, %f321, %f24;
	ld.global.f32 	%f323, [%rd28+-28];
	mul.f32 	%f324, %f323, %f322;
	sub.f32 	%f325, %f319, %f324;
	ld.global.f32 	%f326, [%rd27+-24];
	sub.f32 	%f327, %f326, %f493;
	sub.f32 	%f328, %f327, %f24;
	ld.global.f32 	%f329, [%rd28+-24];
	mul.f32 	%f330, %f329, %f328;
	sub.f32 	%f331, %f325, %f330;
	ld.global.f32 	%f332, [%rd27+-20];
	sub.f32 	%f333, %f332, %f493;
	sub.f32 	%f334, %f333, %f24;
	ld.global.f32 	%f335, [%rd28+-20];
	mul.f32 	%f336, %f335, %f334;
	sub.f32 	%f337, %f331, %f336;
	ld.global.f32 	%f338, [%rd27+-16];
	sub.f32 	%f339, %f338, %f493;
	sub.f32 	%f340, %f339, %f24;
	ld.global.f32 	%f341, [%rd28+-16];
	mul.f32 	%f342, %f341, %f340;
	sub.f32 	%f343, %f337, %f342;
	ld.global.f32 	%f344, [%rd27+-12];
	sub.f32 	%f345, %f344, %f493;
	sub.f32 	%f346, %f345, %f24;
	ld.global.f32 	%f347, [%rd28+-12];
	mul.f32 	%f348, %f347, %f346;
	sub.f32 	%f349, %f343, %f348;
	ld.global.f32 	%f350, [%rd27+-8];
	sub.f32 	%f351, %f350, %f493;
	sub.f32 	%f352, %f351, %f24;
	ld.global.f32 	%f353, [%rd28+-8];
	mul.f32 	%f354, %f353, %f352;
	sub.f32 	%f355, %f349, %f354;
	ld.global.f32 	%f356, [%rd27+-4];
	sub.f32 	%f357, %f356, %f493;
	sub.f32 	%f358, %f357, %f24;
	ld.global.f32 	%f359, [%rd28+-4];
	mul.f32 	%f360, %f359, %f358;
	sub.f32 	%f361, %f355, %f360;
	ld.global.f32 	%f362, [%rd27];
	sub.f32 	%f363, %f362, %f493;
	sub.f32 	%f364, %f363, %f24;
	ld.global.f32 	%f365, [%rd28];
	mul.f32 	%f366, %f365, %f364;
	sub.f32 	%f367, %f361, %f366;
	ld.global.f32 	%f368, [%rd27+4];
	sub.f32 	%f369, %f368, %f493;
	sub.f32 	%f370, %f369, %f24;
	ld.global.f32 	%f371, [%rd28+4];
	mul.f32 	%f372, %f371, %f370;
	sub.f32 	%f373, %f367, %f372;
	ld.global.f32 	%f374, [%rd27+8];
	sub.f32 	%f375, %f374, %f493;
	sub.f32 	%f376, %f375, %f24;
	ld.global.f32 	%f377, [%rd28+8];
	mul.f32 	%f378, %f377, %f376;
	sub.f32 	%f379, %f373, %f378;
	ld.global.f32 	%f380, [%rd27+12];
	sub.f32 	%f381, %f380, %f493;
	sub.f32 	%f382, %f381, %f24;
	ld.global.f32 	%f383, [%rd28+12];
	mul.f32 	%f384, %f383, %f382;
	sub.f32 	%f385, %f379, %f384;
	ld.global.f32 	%f386, [%rd27+16];
	sub.f32 	%f387, %f386, %f493;
	sub.f32 	%f388, %f387, %f24;
	ld.global.f32 	%f389, [%rd28+16];
	mul.f32 	%f390, %f389, %f388;
	sub.f32 	%f391, %f385, %f390;
	ld.global.f32 	%f392, [%rd27+20];
	sub.f32 	%f393, %f392, %f493;
	sub.f32 	%f394, %f393, %f24;
	ld.global.f32 	%f395, [%rd28+20];
	mul.f32 	%f396, %f395, %f394;
	sub.f32 	%f397, %f391, %f396;
	ld.global.f32 	%f398, [%rd27+24];
	sub.f32 	%f399, %f398, %f493;
	sub.f32 	%f400, %f399, %f24;
	ld.global.f32 	%f401, [%rd28+24];
	mul.f32 	%f402, %f401, %f400;
	sub.f32 	%f403, %f397, %f402;
	ld.global.f32 	%f404, [%rd27+28];
	sub.f32 	%f405, %f404, %f493;
	sub.f32 	%f406, %f405, %f24;
	ld.global.f32 	%f407, [%rd28+28];
	mul.f32 	%f408, %f407, %f406;
	sub.f32 	%f511, %f403, %f408;
	add.s32 	%r124, %r124, 16;
	add.s32 	%r123, %r123, 16;
	setp.ne.s32 	%p54, %r124, 0;
	@%p54 bra 	$L__BB2_29;
$L__BB2_30:
	setp.eq.s32 	%p55, %r34, 0;
	@%p55 bra 	$L__BB2_39;
	and.b32  	%r46, %r58, 7;
	setp.lt.u32 	%p56, %r34, 8;
	@%p56 bra 	$L__BB2_33;
	add.s32 	%r109, %r125, %r33;
	mul.wide.s32 	%rd29, %r109, 4;
	add.s64 	%rd30, %rd2, %rd29;
	ld.global.f32 	%f410, [%rd30];
	sub.f32 	%f411, %f410, %f493;
	sub.f32 	%f412, %f411, %f24;
	add.s64 	%rd31, %rd1, %rd29;
	ld.global.f32 	%f413, [%rd31];
	mul.f32 	%f414, %f413, %f412;
	sub.f32 	%f415, %f511, %f414;
	ld.global.f32 	%f416, [%rd30+4];
	sub.f32 	%f417, %f416, %f493;
	sub.f32 	%f418, %f417, %f24;
	ld.global.f32 	%f419, [%rd31+4];
	mul.f32 	%f420, %f419, %f418;
	sub.f32 	%f421, %f415, %f420;
	ld.global.f32 	%f422, [%rd30+8];
	sub.f32 	%f423, %f422, %f493;
	sub.f32 	%f424, %f423, %f24;
	ld.global.f32 	%f425, [%rd31+8];
	mul.f32 	%f426, %f425, %f424;
	sub.f32 	%f427, %f421, %f426;
	ld.global.f32 	%f428, [%rd30+12];
	sub.f32 	%f429, %f428, %f493;
	sub.f32 	%f430, %f429, %f24;
	ld.global.f32 	%f431, [%rd31+12];
	mul.f32 	%f432, %f431, %f430;
	sub.f32 	%f433, %f427, %f432;
	ld.global.f32 	%f434, [%rd30+16];
	sub.f32 	%f435, %f434, %f493;
	sub.f32 	%f436, %f435, %f24;
	ld.global.f32 	%f437, [%rd31+16];
	mul.f32 	%f438, %f437, %f436;
	sub.f32 	%f439, %f433, %f438;
	ld.global.f32 	%f440, [%rd30+20];
	sub.f32 	%f441, %f440, %f493;
	sub.f32 	%f442, %f441, %f24;
	ld.global.f32 	%f443, [%rd31+20];
	mul.f32 	%f444, %f443, %f442;
	sub.f32 	%f445, %f439, %f444;
	ld.global.f32 	%f446, [%rd30+24];
	sub.f32 	%f447, %f446, %f493;
	sub.f32 	%f448, %f447, %f24;
	ld.global.f32 	%f449, [%rd31+24];
	mul.f32 	%f450, %f449, %f448;
	sub.f32 	%f451, %f445, %f450;
	ld.global.f32 	%f452, [%rd30+28];
	sub.f32 	%f453, %f452, %f493;
	sub.f32 	%f454, %f453, %f24;
	ld.global.f32 	%f455, [%rd31+28];
	mul.f32 	%f456, %f455, %f454;
	sub.f32 	%f511, %f451, %f456;
	add.s32 	%r125, %r125, 8;
$L__BB2_33:
	setp.eq.s32 	%p57, %r46, 0;
	@%p57 bra 	$L__BB2_39;
	and.b32  	%r49, %r58, 3;
	setp.lt.u32 	%p58, %r46, 4;
	@%p58 bra 	$L__BB2_36;
	add.s32 	%r110, %r125, %r33;
	mul.wide.s32 	%rd32, %r110, 4;
	add.s64 	%rd33, %rd2, %rd32;
	ld.global.f32 	%f458, [%rd33];
	sub.f32 	%f459, %f458, %f493;
	sub.f32 	%f460, %f459, %f24;
	add.s64 	%rd34, %rd1, %rd32;
	ld.global.f32 	%f461, [%rd34];
	mul.f32 	%f462, %f461, %f460;
	sub.f32 	%f463, %f511, %f462;
	ld.global.f32 	%f464, [%rd33+4];
	sub.f32 	%f465, %f464, %f493;
	sub.f32 	%f466, %f465, %f24;
	ld.global.f32 	%f467, [%rd34+4];
	mul.f32 	%f468, %f467, %f466;
	sub.f32 	%f469, %f463, %f468;
	ld.global.f32 	%f470, [%rd33+8];
	sub.f32 	%f471, %f470, %f493;
	sub.f32 	%f472, %f471, %f24;
	ld.global.f32 	%f473, [%rd34+8];
	mul.f32 	%f474, %f473, %f472;
	sub.f32 	%f475, %f469, %f474;
	ld.global.f32 	%f476, [%rd33+12];
	sub.f32 	%f477, %f476, %f493;
	sub.f32 	%f478, %f477, %f24;
	ld.global.f32 	%f479, [%rd34+12];
	mul.f32 	%f480, %f479, %f478;
	sub.f32 	%f511, %f475, %f480;
	add.s32 	%r125, %r125, 4;
$L__BB2_36:
	setp.eq.s32 	%p59, %r49, 0;
	@%p59 bra 	$L__BB2_39;
	add.s32 	%r129, %r125, %r33;
	neg.s32 	%r128, %r49;
$L__BB2_38:
	.pragma "nounroll";
	mul.wide.s32 	%rd35, %r129, 4;
	add.s64 	%rd36, %rd1, %rd35;
	add.s64 	%rd37, %rd2, %rd35;
	ld.global.f32 	%f481, [%rd37];
	sub.f32 	%f482, %f481, %f493;
	sub.f32 	%f483, %f482, %f24;
	ld.global.f32 	%f484, [%rd36];
	mul.f32 	%f485, %f484, %f483;
	sub.f32 	%f511, %f511, %f485;
	add.s32 	%r129, %r129, 1;
	add.s32 	%r128, %r128, 1;
	setp.ne.s32 	%p60, %r128, 0;
	@%p60 bra 	$L__BB2_38;
$L__BB2_39:
	cvta.to.global.u64 	%rd38, %rd7;
	mul.wide.s32 	%rd39, %r1, 4;
	add.s64 	%rd40, %rd38, %rd39;
	st.global.f32 	[%rd40], %f511;
$L__BB2_40:
	ret;

}
	// .globl	check
.visible .entry check(
	.param .u64 .ptr .align 1 check_param_0,
	.param .u64 .ptr .align 1 check_param_1,
	.param .u64 .ptr .align 1 check_param_2,
	.param .u32 check_param_3,
	.param .u32 check_param_4
)
{
	.reg .pred 	%p<31>;
	.reg .b32 	%r<57>;
	.reg .b32 	%f<176>;
	.reg .b64 	%rd<22>;

	ld.param.u64 	%rd7, [check_param_0];
	ld.param.u64 	%rd8, [check_param_1];
	ld.param.u64 	%rd9, [check_param_2];
	ld.param.u32 	%r14, [check_param_3];
	ld.param.u32 	%r13, [check_param_4];
	cvta.to.global.u64 	%rd1, %rd9;
	cvta.to.global.u64 	%rd2, %rd7;
	cvta.to.global.u64 	%rd3, %rd8;
	mov.u32 	%r15, %ctaid.x;
	mov.u32 	%r16, %ctaid.y;
	mov.u32 	%r17, %nctaid.x;
	mad.lo.s32 	%r18, %r16, %r17, %r15;
	mov.u32 	%r19, %ntid.x;
	mov.u32 	%r20, %tid.x;
	mad.lo.s32 	%r1, %r18, %r19, %r20;
	setp.ge.s32 	%p1, %r1, %r14;
	setp.lt.s32 	%p2, %r13, 1;
	or.pred  	%p3, %p1, %p2;
	@%p3 bra 	$L__BB3_9;
	mul.lo.s32 	%r2, %r13, %r1;
	and.b32  	%r3, %r13, 3;
	setp.lt.u32 	%p4, %r13, 4;
	mov.b32 	%r56, 0;
	@%p4 bra 	$L__BB3_4;
	and.b32  	%r56, %r13, 2147483644;
	neg.s32 	%r54, %r56;
	add.s64 	%rd4, %rd3, 8;
	add.s64 	%rd5, %rd2, 8;
	add.s64 	%rd6, %rd1, 8;
	mov.u32 	%r53, %r2;
$L__BB3_3:
	.pragma "nounroll";
	mul.wide.s32 	%rd10, %r53, 4;
	add.s64 	%rd11, %rd4, %rd10;
	add.s64 	%rd12, %rd5, %rd10;
	add.s64 	%rd13, %rd6, %rd10;
	ld.global.f32 	%f1, [%rd11+-8];
	neg.f32 	%f2, %f1;
	ld.global.f32 	%f3, [%rd12+-8];
	setp.lt.f32 	%p5, %f3, 0f00800000;
	mul.f32 	%f4, %f3, 0f4B000000;
	selp.f32 	%f5, %f4, %f3, %p5;
	selp.f32 	%f6, 0fC1B80000, 0f00000000, %p5;
	mov.b32 	%r22, %f5;
	add.s32 	%r23, %r22, -1059760811;
	and.b32  	%r24, %r23, -8388608;
	sub.s32 	%r25, %r22, %r24;
	mov.b32 	%f7, %r25;
	cvt.rn.f32.s32 	%f8, %r24;
	fma.rn.f32 	%f9, %f8, 0f34000000, %f6;
	add.f32 	%f10, %f7, 0fBF800000;
	fma.rn.f32 	%f11, %f10, 0fBE055027, 0f3E1039F6;
	fma.rn.f32 	%f12, %f11, %f10, 0fBDF8CDCC;
	fma.rn.f32 	%f13, %f12, %f10, 0f3E0F2955;
	fma.rn.f32 	%f14, %f13, %f10, 0fBE2AD8B9;
	fma.rn.f32 	%f15, %f14, %f10, 0f3E4CED0B;
	fma.rn.f32 	%f16, %f15, %f10, 0fBE7FFF22;
	fma.rn.f32 	%f17, %f16, %f10, 0f3EAAAA78;
	fma.rn.f32 	%f18, %f17, %f10, 0fBF000000;
	mul.f32 	%f19, %f10, %f18;
	fma.rn.f32 	%f20, %f19, %f10, %f10;
	fma.rn.f32 	%f21, %f9, 0f3F317218, %f20;
	setp.gt.u32 	%p6, %r22, 2139095039;
	fma.rn.f32 	%f22, %f5, 0f7F800000, 0f7F800000;
	selp.f32 	%f23, %f22, %f21, %p6;
	setp.eq.f32 	%p7, %f5, 0f00000000;
	selp.f32 	%f24, 0fFF800000, %f23, %p7;
	mul.f32 	%f25, %f24, %f2;
	st.global.f32 	[%rd13+-8], %f25;
	ld.global.f32 	%f26, [%rd11+-4];
	neg.f32 	%f27, %f26;
	ld.global.f32 	%f28, [%rd12+-4];
	setp.lt.f32 	%p8, %f28, 0f00800000;
	mul.f32 	%f29, %f28, 0f4B000000;
	selp.f32 	%f30, %f29, %f28, %p8;
	selp.f32 	%f31, 0fC1B80000, 0f00000000, %p8;
	mov.b32 	%r26, %f30;
	add.s32 	%r27, %r26, -1059760811;
	and.b32  	%r28, %r27, -8388608;
	sub.s32 	%r29, %r26, %r28;
	mov.b32 	%f32, %r29;
	cvt.rn.f32.s32 	%f33, %r28;
	fma.rn.f32 	%f34, %f33, 0f34000000, %f31;
	add.f32 	%f35, %f32, 0fBF800000;
	fma.rn.f32 	%f36, %f35, 0fBE055027, 0f3E1039F6;
	fma.rn.f32 	%f37, %f36, %f35, 0fBDF8CDCC;
	fma.rn.f32 	%f38, %f37, %f35, 0f3E0F2955;
	fma.rn.f32 	%f39, %f38, %f35, 0fBE2AD8B9;
	fma.rn.f32 	%f40, %f39, %f35, 0f3E4CED0B;
	fma.rn.f32 	%f41, %f40, %f35, 0fBE7FFF22;
	fma.rn.f32 	%f42, %f41, %f35, 0f3EAAAA78;
	fma.rn.f32 	%f43, %f42, %f35, 0fBF000000;
	mul.f32 	%f44, %f35, %f43;
	fma.rn.f32 	%f45, %f44, %f35, %f35;
	fma.rn.f32 	%f46, %f34, 0f3F317218, %f45;
	setp.gt.u32 	%p9, %r26, 2139095039;
	fma.rn.f32 	%f47, %f30, 0f7F800000, 0f7F800000;
	selp.f32 	%f48, %f47, %f46, %p9;
	setp.eq.f32 	%p10, %f30, 0f00000000;
	selp.f32 	%f49, 0fFF800000, %f48, %p10;
	mul.f32 	%f50, %f49, %f27;
	st.global.f32 	[%rd13+-4], %f50;
	ld.global.f32 	%f51, [%rd11];
	neg.f32 	%f52, %f51;
	ld.global.f32 	%f53, [%rd12];
	setp.lt.f32 	%p11, %f53, 0f00800000;
	mul.f32 	%f54, %f53, 0f4B000000;
	selp.f32 	%f55, %f54, %f53, %p11;
	selp.f32 	%f56, 0fC1B80000, 0f00000000, %p11;
	mov.b32 	%r30, %f55;
	add.s32 	%r31, %r30, -1059760811;
	and.b32  	%r32, %r31, -8388608;
	sub.s32 	%r33, %r30, %r32;
	mov.b32 	%f57, %r33;
	cvt.rn.f32.s32 	%f58, %r32;
	fma.rn.f32 	%f59, %f58, 0f34000000, %f56;
	add.f32 	%f60, %f57, 0fBF800000;
	fma.rn.f32 	%f61, %f60, 0fBE055027, 0f3E1039F6;
	fma.rn.f32 	%f62, %f61, %f60, 0fBDF8CDCC;
	fma.rn.f32 	%f63, %f62, %f60, 0f3E0F2955;
	fma.rn.f32 	%f64, %f63, %f60, 0fBE2AD8B9;
	fma.rn.f32 	%f65, %f64, %f60, 0f3E4CED0B;
	fma.rn.f32 	%f66, %f65, %f60, 0fBE7FFF22;
	fma.rn.f32 	%f67, %f66, %f60, 0f3EAAAA78;
	fma.rn.f32 	%f68, %f67, %f60, 0fBF000000;
	mul.f32 	%f69, %f60, %f68;
	fma.rn.f32 	%f70, %f69, %f60, %f60;
	fma.rn.f32 	%f71, %f59, 0f3F317218, %f70;
	setp.gt.u32 	%p12, %r30, 2139095039;
	fma.rn.f32 	%f72, %f55, 0f7F800000, 0f7F800000;
	selp.f32 	%f73, %f72, %f71, %p12;
	setp.eq.f32 	%p13, %f55, 0f00000000;
	selp.f32 	%f74, 0fFF800000, %f73, %p13;
	mul.f32 	%f75, %f74, %f52;
	st.global.f32 	[%rd13], %f75;
	ld.global.f32 	%f76, [%rd11+4];
	neg.f32 	%f77, %f76;
	ld.global.f32 	%f78, [%rd12+4];
	setp.lt.f32 	%p14, %f78, 0f00800000;
	mul.f32 	%f79, %f78, 0f4B000000;
	selp.f32 	%f80, %f79, %f78, %p14;
	selp.f32 	%f81, 0fC1B80000, 0f00000000, %p14;
	mov.b32 	%r34, %f80;
	add.s32 	%r35, %r34, -1059760811;
	and.b32  	%r36, %r35, -8388608;
	sub.s32 	%r37, %r34, %r36;
	mov.b32 	%f82, %r37;
	cvt.rn.f32.s32 	%f83, %r36;
	fma.rn.f32 	%f84, %f83, 0f34000000, %f81;
	add.f32 	%f85, %f82, 0fBF800000;
	fma.rn.f32 	%f86, %f85, 0fBE055027, 0f3E1039F6;
	fma.rn.f32 	%f87, %f86, %f85, 0fBDF8CDCC;
	fma.rn.f32 	%f88, %f87, %f85, 0f3E0F2955;
	fma.rn.f32 	%f89, %f88, %f85, 0fBE2AD8B9;
	fma.rn.f32 	%f90, %f89, %f85, 0f3E4CED0B;
	fma.rn.f32 	%f91, %f90, %f85, 0fBE7FFF22;
	fma.rn.f32 	%f92, %f91, %f85, 0f3EAAAA78;
	fma.rn.f32 	%f93, %f92, %f85, 0fBF000000;
	mul.f32 	%f94, %f85, %f93;
	fma.rn.f32 	%f95, %f94, %f85, %f85;
	fma.rn.f32 	%f96, %f84, 0f3F317218, %f95;
	setp.gt.u32 	%p15, %r34, 2139095039;
	fma.rn.f32 	%f97, %f80, 0f7F800000, 0f7F800000;
	selp.f32 	%f98, %f97, %f96, %p15;
	setp.eq.f32 	%p16, %f80, 0f00000000;
	selp.f32 	%f99, 0fFF800000, %f98, %p16;
	mul.f32 	%f100, %f99, %f77;
	st.global.f32 	[%rd13+4], %f100;
	add.s32 	%r54, %r54, 4;
	add.s32 	%r53, %r53, 4;
	setp.ne.s32 	%p17, %r54, 0;
	@%p17 bra 	$L__BB3_3;
$L__BB3_4:
	setp.eq.s32 	%p18, %r3, 0;
	@%p18 bra 	$L__BB3_9;
	setp.eq.s32 	%p19, %r3, 1;
	@%p19 bra 	$L__BB3_7;
	add.s32 	%r38, %r56, %r2;
	mul.wide.s32 	%rd14, %r38, 4;
	add.s64 	%rd15, %rd3, %rd14;
	ld.global.f32 	%f101, [%rd15];
	neg.f32 	%f102, %f101;
	add.s64 	%rd16, %rd2, %rd14;
	ld.global.f32 	%f103, [%rd16];
	setp.lt.f32 	%p20, %f103, 0f00800000;
	mul.f32 	%f104, %f103, 0f4B000000;
	selp.f32 	%f105, %f104, %f103, %p20;
	selp.f32 	%f106, 0fC1B80000, 0f00000000, %p20;
	mov.b32 	%r39, %f105;
	add.s32 	%r40, %r39, -1059760811;
	and.b32  	%r41, %r40, -8388608;
	sub.s32 	%r42, %r39, %r41;
	mov.b32 	%f107, %r42;
	cvt.rn.f32.s32 	%f108, %r41;
	fma.rn.f32 	%f109, %f108, 0f34000000, %f106;
	add.f32 	%f110, %f107, 0fBF800000;
	fma.rn.f32 	%f111, %f110, 0fBE055027, 0f3E1039F6;
	fma.rn.f32 	%f112, %f111, %f110, 0fBDF8CDCC;
	fma.rn.f32 	%f113, %f112, %f110, 0f3E0F2955;
	fma.rn.f32 	%f114, %f113, %f110, 0fBE2AD8B9;
	fma.rn.f32 	%f115, %f114, %f110, 0f3E4CED0B;
	fma.rn.f32 	%f116, %f115, %f110, 0fBE7FFF22;
	fma.rn.f32 	%f117, %f116, %f110, 0f3EAAAA78;
	fma.rn.f32 	%f118, %f117, %f110, 0fBF000000;
	mul.f32 	%f119, %f110, %f118;
	fma.rn.f32 	%f120, %f119, %f110, %f110;
	fma.rn.f32 	%f121, %f109, 0f3F317218, %f120;
	setp.gt.u32 	%p21, %r39, 2139095039;
	fma.rn.f32 	%f122, %f105, 0f7F800000, 0f7F800000;
	selp.f32 	%f123, %f122, %f121, %p21;
	setp.eq.f32 	%p22, %f105, 0f00000000;
	selp.f32 	%f124, 0fFF800000, %f123, %p22;
	mul.f32 	%f125, %f124, %f102;
	add.s64 	%rd17, %rd1, %rd14;
	st.global.f32 	[%rd17], %f125;
	ld.global.f32 	%f126, [%rd15+4];
	neg.f32 	%f127, %f126;
	ld.global.f32 	%f128, [%rd16+4];
	setp.lt.f32 	%p23, %f128, 0f00800000;
	mul.f32 	%f129, %f128, 0f4B000000;
	selp.f32 	%f130, %f129, %f128, %p23;
	selp.f32 	%f131, 0fC1B80000, 0f00000000, %p23;
	mov.b32 	%r43, %f130;
	add.s32 	%r44, %r43, -1059760811;
	and.b32  	%r45, %r44, -8388608;
	sub.s32 	%r46, %r43, %r45;
	mov.b32 	%f132, %r46;
	cvt.rn.f32.s32 	%f133, %r45;
	fma.rn.f32 	%f134, %f133, 0f34000000, %f131;
	add.f32 	%f135, %f132, 0fBF800000;
	fma.rn.f32 	%f136, %f135, 0fBE055027, 0f3E1039F6;
	fma.rn.f32 	%f137, %f136, %f135, 0fBDF8CDCC;
	fma.rn.f32 	%f138, %f137, %f135, 0f3E0F2955;
	fma.rn.f32 	%f139, %f138, %f135, 0fBE2AD8B9;
	fma.rn.f32 	%f140, %f139, %f135, 0f3E4CED0B;
	fma.rn.f32 	%f141, %f140, %f135, 0fBE7FFF22;
	fma.rn.f32 	%f142, %f141, %f135, 0f3EAAAA78;
	fma.rn.f32 	%f143, %f142, %f135, 0fBF000000;
	mul.f32 	%f144, %f135, %f143;
	fma.rn.f32 	%f145, %f144, %f135, %f135;
	fma.rn.f32 	%f146, %f134, 0f3F317218, %f145;
	setp.gt.u32 	%p24, %r43, 2139095039;
	fma.rn.f32 	%f147, %f130, 0f7F800000, 0f7F800000;
	selp.f32 	%f148, %f147, %f146, %p24;
	setp.eq.f32 	%p25, %f130, 0f00000000;
	selp.f32 	%f149, 0fFF800000, %f148, %p25;
	mul.f32 	%f150, %f149, %f127;
	st.global.f32 	[%rd17+4], %f150;
	add.s32 	%r56, %r56, 2;
$L__BB3_7:
	and.b32  	%r47, %r13, 1;
	setp.eq.b32 	%p26, %r47, 1;
	not.pred 	%p27, %p26;
	@%p27 bra 	$L__BB3_9;
	add.s32 	%r48, %r56, %r2;
	mul.wide.s32 	%rd18, %r48, 4;
	add.s64 	%rd19, %rd3, %rd18;
	ld.global.f32 	%f151, [%rd19];
	neg.f32 	%f152, %f151;
	add.s64 	%rd20, %rd2, %rd18;
	ld.global.f32 	%f153, [%rd20];
	setp.lt.f32 	%p28, %f153, 0f00800000;
	mul.f32 	%f154, %f153, 0f4B000000;
	selp.f32 	%f155, %f154, %f153, %p28;
	selp.f32 	%f156, 0fC1B80000, 0f00000000, %p28;
	mov.b32 	%r49, %f155;
	add.s32 	%r50, %r49, -1059760811;
	and.b32  	%r51, %r50, -8388608;
	sub.s32 	%r52, %r49, %r51;
	mov.b32 	%f157, %r52;
	cvt.rn.f32.s32 	%f158, %r51;
	fma.rn.f32 	%f159, %f158, 0f34000000, %f156;
	add.f32 	%f160, %f157, 0fBF800000;
	fma.rn.f32 	%f161, %f160, 0fBE055027, 0f3E1039F6;
	fma.rn.f32 	%f162, %f161, %f160, 0fBDF8CDCC;
	fma.rn.f32 	%f163, %f162, %f160, 0f3E0F2955;
	fma.rn.f32 	%f164, %f163, %f160, 0fBE2AD8B9;
	fma.rn.f32 	%f165, %f164, %f160, 0f3E4CED0B;
	fma.rn.f32 	%f166, %f165, %f160, 0fBE7FFF22;
	fma.rn.f32 	%f167, %f166, %f160, 0f3EAAAA78;
	fma.rn.f32 	%f168, %f167, %f160, 0fBF000000;
	mul.f32 	%f169, %f160, %f168;
	fma.rn.f32 	%f170, %f169, %f160, %f160;
	fma.rn.f32 	%f171, %f159, 0f3F317218, %f170;
	setp.gt.u32 	%p29, %r49, 2139095039;
	fma.rn.f32 	%f172, %f155, 0f7F800000, 0f7F800000;
	selp.f32 	%f173, %f172, %f171, %p29;
	setp.eq.f32 	%p30, %f155, 0f00000000;
	selp.f32 	%f174, 0fFF800000, %f173, %p30;
	mul.f32 	%f175, %f174, %f152;
	add.s64 	%rd21, %rd1, %rd18;
	st.global.f32 	[%rd21], %f175;
$L__BB3_9:
	ret;

}
	// .globl	loss_back
.visible .entry loss_back(
	.param .u64 .ptr .align 1 loss_back_param_0,
	.param .u64 .ptr .align 1 loss_back_param_1,
	.param .u64 .ptr .align 1 loss_back_param_2,
	.param .u32 loss_back_param_3,
	.param .u32 loss_back_param_4
)
{
	.reg .pred 	%p<2>;
	.reg .b32 	%r<10>;
	.reg .b32 	%f<6>;
	.reg .b64 	%rd<11>;

	ld.param.u64 	%rd1, [loss_back_param_0];
	ld.param.u64 	%rd2, [loss_back_param_1];
	ld.param.u64 	%rd3, [loss_back_param_2];
	ld.param.u32 	%r3, [loss_back_param_3];
	ld.param.u32 	%r2, [loss_back_param_4];
	mov.u32 	%r4, %ctaid.x;
	mov.u32 	%r5, %ctaid.y;
	mov.u32 	%r6, %nctaid.x;
	mad.lo.s32 	%r7, %r5, %r6, %r4;
	mov.u32 	%r8, %ntid.x;
	mov.u32 	%r9, %tid.x;
	mad.lo.s32 	%r1, %r7, %r8, %r9;
	setp.ge.s32 	%p1, %r1, %r3;
	@%p1 bra 	$L__BB4_2;
	cvta.to.global.u64 	%rd4, %rd1;
	cvta.to.global.u64 	%rd5, %rd2;
	cvta.to.global.u64 	%rd6, %rd3;
	mul.wide.s32 	%rd7, %r1, 4;
	add.s64 	%rd8, %rd4, %rd7;
	ld.global.f32 	%f1, [%rd8];
	add.s64 	%rd9, %rd5, %rd7;
	ld.global.f32 	%f2, [%rd9];
	sub.f32 	%f3, %f1, %f2;
	cvt.rn.f32.s32 	%f4, %r2;
	div.rn.f32 	%f5, %f3, %f4;
	add.s64 	%rd10, %rd6, %rd7;
	st.global.f32 	[%rd10], %f5;
$L__BB4_2:
	ret;

}
	// .globl	loss_back2
.visible .entry loss_back2(
	.param .u64 .ptr .align 1 loss_back2_param_0,
	.param .u64 .ptr .align 1 loss_back2_param_1,
	.param .u64 .ptr .align 1 loss_back2_param_2,
	.param .u32 loss_back2_param_3,
	.param .u32 loss_back2_param_4
)
{
	.reg .pred 	%p<58>;
	.reg .b32 	%r<119>;
	.reg .b32 	%f<384>;
	.reg .b64 	%rd<44>;

	ld.param.u64 	%rd9, [loss_back2_param_0];
	ld.param.u64 	%rd10, [loss_back2_param_1];
	ld.param.u64 	%rd11, [loss_back2_param_2];
	ld.param.u32 	%r51, [loss_back2_param_3];
	ld.param.u32 	%r52, [loss_back2_param_4];
	cvta.to.global.u64 	%rd1, %rd9;
	cvta.to.global.u64 	%rd2, %rd10;
	cvta.to.global.u64 	%rd3, %rd11;
	mov.u32 	%r53, %ctaid.x;
	mov.u32 	%r54, %ctaid.y;
	mov.u32 	%r55, %nctaid.x;
	mad.lo.s32 	%r56, %r54, %r55, %r53;
	mov.u32 	%r57, %ntid.x;
	mov.u32 	%r58, %tid.x;
	mad.lo.s32 	%r1, %r56, %r57, %r58;
	setp.ge.s32 	%p1, %r1, %r51;
	@%p1 bra 	$L__BB5_38;
	setp.lt.s32 	%p2, %r52, 1;
	mov.f32 	%f374, 0fFF7FFFFF;
	@%p2 bra 	$L__BB5_14;
	mul.lo.s32 	%r2, %r52, %r1;
	and.b32  	%r3, %r52, 15;
	setp.lt.u32 	%p3, %r52, 16;
	mov.f32 	%f374, 0fFF7FFFFF;
	mov.b32 	%r102, 0;
	@%p3 bra 	$L__BB5_5;
	and.b32  	%r102, %r52, 2147483632;
	neg.s32 	%r108, %r102;
	add.s64 	%rd4, %rd1, 32;
	mov.f32 	%f374, 0fFF7FFFFF;
	mov.u32 	%r107, %r2;
$L__BB5_4:
	.pragma "nounroll";
	mul.wide.s32 	%rd12, %r107, 4;
	add.s64 	%rd13, %rd4, %rd12;
	ld.global.f32 	%f31, [%rd13+-32];
	setp.le.f32 	%p4, %f374, %f31;
	selp.f32 	%f32, %f31, %f374, %p4;
	ld.global.f32 	%f33, [%rd13+-28];
	setp.le.f32 	%p5, %f32, %f33;
	selp.f32 	%f34, %f33, %f32, %p5;
	ld.global.f32 	%f35, [%rd13+-24];
	setp.le.f32 	%p6, %f34, %f35;
	selp.f32 	%f36, %f35, %f34, %p6;
	ld.global.f32 	%f37, [%rd13+-20];
	setp.le.f32 	%p7, %f36, %f37;
	selp.f32 	%f38, %f37, %f36, %p7;
	ld.global.f32 	%f39, [%rd13+-16];
	setp.le.f32 	%p8, %f38, %f39;
	selp.f32 	%f40, %f39, %f38, %p8;
	ld.global.f32 	%f41, [%rd13+-12];
	setp.le.f32 	%p9, %f40, %f41;
	selp.f32 	%f42, %f41, %f40, %p9;
	ld.global.f32 	%f43, [%rd13+-8];
	setp.le.f32 	%p10, %f42, %f43;
	selp.f32 	%f44, %f43, %f42, %p10;
	ld.global.f32 	%f45, [%rd13+-4];
	setp.le.f32 	%p11, %f44, %f45;
	selp.f32 	%f46, %f45, %f44, %p11;
	ld.global.f32 	%f47, [%rd13];
	setp.le.f32 	%p12, %f46, %f47;
	selp.f32 	%f48, %f47, %f46, %p12;
	ld.global.f32 	%f49, [%rd13+4];
	setp.le.f32 	%p13, %f48, %f49;
	selp.f32 	%f50, %f49, %f48, %p13;
	ld.global.f32 	%f51, [%rd13+8];
	setp.le.f32 	%p14, %f50, %f51;
	selp.f32 	%f52, %f51, %f50, %p14;
	ld.global.f32 	%f53, [%rd13+12];
	setp.le.f32 	%p15, %f52, %f53;
	selp.f32 	%f54, %f53, %f52, %p15;
	ld.global.f32 	%f55, [%rd13+16];
	setp.le.f32 	%p16, %f54, %f55;
	selp.f32 	%f56, %f55, %f54, %p16;
	ld.global.f32 	%f57, [%rd13+20];
	setp.le.f32 	%p17, %f56, %f57;
	selp.f32 	%f58, %f57, %f56, %p17;
	ld.global.f32 	%f59, [%rd13+24];
	setp.le.f32 	%p18, %f58, %f59;
	selp.f32 	%f60, %f59, %f58, %p18;
	ld.global.f32 	%f61, [%rd13+28];
	setp.le.f32 	%p19, %f60, %f61;
	selp.f32 	%f374, %f61, %f60, %p19;
	add.s32 	%r108, %r108, 16;
	add.s32 	%r107, %r107, 16;
	setp.eq.s32 	%p20, %r108, 0;
	@%p20 bra 	$L__BB5_5;
	bra.uni 	$L__BB5_4;
$L__BB5_5:
	setp.eq.s32 	%p21, %r3, 0;
	@%p21 bra 	$L__BB5_14;
	and.b32  	%r7, %r52, 7;
	setp.lt.u32 	%p22, %r3, 8;
	@%p22 bra 	$L__BB5_8;
	add.s32 	%r60, %r102, %r2;
	mul.wide.s32 	%rd14, %r60, 4;
	add.s64 	%rd15, %rd1, %rd14;
	ld.global.f32 	%f63, [%rd15];
	setp.le.f32 	%p23, %f374, %f63;
	selp.f32 	%f64, %f63, %f374, %p23;
	ld.global.f32 	%f65, [%rd15+4];
	setp.le.f32 	%p24, %f64, %f65;
	selp.f32 	%f66, %f65, %f64, %p24;
	ld.global.f32 	%f67, [%rd15+8];
	setp.le.f32 	%p25, %f66, %f67;
	selp.f32 	%f68, %f67, %f66, %p25;
	ld.global.f32 	%f69, [%rd15+12];
	setp.le.f32 	%p26, %f68, %f69;
	selp.f32 	%f70, %f69, %f68, %p26;
	ld.global.f32 	%f71, [%rd15+16];
	setp.le.f32 	%p27, %f70, %f71;
	selp.f32 	%f72, %f71, %f70, %p27;
	ld.global.f32 	%f73, [%rd15+20];
	setp.le.f32 	%p28, %f72, %f73;
	selp.f32 	%f74, %f73, %f72, %p28;
	ld.global.f32 	%f75, [%rd15+24];
	setp.le.f32 	%p29, %f74, %f75;
	selp.f32 	%f76, %f75, %f74, %p29;
	ld.global.f32 	%f77, [%rd15+28];
	setp.le.f32 	%p30, %f76, %f77;
	selp.f32 	%f374, %f77, %f76, %p30;
	add.s32 	%r102, %r102, 8;
$L__BB5_8:
	setp.eq.s32 	%p31, %r7, 0;
	@%p31 bra 	$L__BB5_14;
	and.b32  	%r10, %r52, 3;
	setp.lt.u32 	%p32, %r7, 4;
	@%p32 bra 	$L__BB5_11;
	add.s32 	%r61, %r102, %r2;
	mul.wide.s32 	%rd16, %r61, 4;
	add.s64 	%rd17, %rd1, %rd16;
	ld.global.f32 	%f79, [%rd17];
	setp.le.f32 	%p33, %f374, %f79;
	selp.f32 	%f80, %f79, %f374, %p33;
	ld.global.f32 	%f81, [%rd17+4];
	setp.le.f32 	%p34, %f80, %f81;
	selp.f32 	%f82, %f81, %f80, %p34;
	ld.global.f32 	%f83, [%rd17+8];
	setp.le.f32 	%p35, %f82, %f83;
	selp.f32 	%f84, %f83, %f82, %p35;
	ld.global.f32 	%f85, [%rd17+12];
	setp.le.f32 	%p36, %f84, %f85;
	selp.f32 	%f374, %f85, %f84, %p36;
	add.s32 	%r102, %r102, 4;
$L__BB5_11:
	setp.eq.s32 	%p37, %r10, 0;
	@%p37 bra 	$L__BB5_14;
	add.s32 	%r106, %r102, %r2;
	neg.s32 	%r105, %r10;
$L__BB5_13:
	.pragma "nounroll";
	mul.wide.s32 	%rd18, %r106, 4;
	add.s64 	%rd19, %rd1, %rd18;
	ld.global.f32 	%f86, [%rd19];
	setp.le.f32 	%p38, %f374, %f86;
	selp.f32 	%f374, %f86, %f374, %p38;
	add.s32 	%r106, %r106, 1;
	add.s32 	%r105, %r105, 1;
	setp.ne.s32 	%p39, %r105, 0;
	@%p39 bra 	$L__BB5_13;
$L__BB5_14:
	setp.lt.s32 	%p40, %r52, 1;
	mov.f32 	%f382, 0f00000000;
	@%p40 bra 	$L__BB5_26;
	mul.lo.s32 	%r19, %r52, %r1;
	and.b32  	%r20, %r52, 7;
	setp.lt.u32 	%p41, %r52, 8;
	mov.f32 	%f382, 0f00000000;
	mov.b32 	%r109, 0;
	@%p41 bra 	$L__BB5_18;
	and.b32  	%r109, %r52, 2147483640;
	neg.s32 	%r113, %r109;
	add.s64 	%rd5, %rd1, 16;
	add.s64 	%rd6, %rd3, 16;
	mov.f32 	%f382, 0f00000000;
	mov.u32 	%r112, %r19;
$L__BB5_17:
	.pragma "nounroll";
	mul.wide.s32 	%rd20, %r112, 4;
	add.s64 	%rd21, %rd5, %rd20;
	add.s64 	%rd22, %rd6, %rd20;
	ld.global.f32 	%f91, [%rd21+-16];
	sub.f32 	%f92, %f91, %f374;
	fma.rn.f32 	%f93, %f92, 0f3BBB989D, 0f3F000000;
	cvt.sat.f32.f32 	%f94, %f93;
	mov.f32 	%f95, 0f4B400001;
	mov.f32 	%f96, 0f437C0000;
	fma.rm.f32 	%f97, %f94, %f96, %f95;
	add.f32 	%f98, %f97, 0fCB40007F;
	neg.f32 	%f99, %f98;
	fma.rn.f32 	%f100, %f92, 0f3FB8AA3B, %f99;
	fma.rn.f32 	%f101, %f92, 0f32A57060, %f100;
	mov.b32 	%r63, %f97;
	shl.b32 	%r64, %r63, 23;
	mov.b32 	%f102, %r64;
	ex2.approx.ftz.f32 	%f103, %f101;
	mul.f32 	%f104, %f103, %f102;
	add.f32 	%f105, %f382, %f104;
	st.global.f32 	[%rd22+-16], %f104;
	ld.global.f32 	%f106, [%rd21+-12];
	sub.f32 	%f107, %f106, %f374;
	fma.rn.f32 	%f108, %f107, 0f3BBB989D, 0f3F000000;
	cvt.sat.f32.f32 	%f109, %f108;
	fma.rm.f32 	%f110, %f109, %f96, %f95;
	add.f32 	%f111, %f110, 0fCB40007F;
	neg.f32 	%f112, %f111;
	fma.rn.f32 	%f113, %f107, 0f3FB8AA3B, %f112;
	fma.rn.f32 	%f114, %f107, 0f32A57060, %f113;
	mov.b32 	%r65, %f110;
	shl.b32 	%r66, %r65, 23;
	mov.b32 	%f115, %r66;
	ex2.approx.ftz.f32 	%f116, %f114;
	mul.f32 	%f117, %f116, %f115;
	add.f32 	%f118, %f105, %f117;
	st.global.f32 	[%rd22+-12], %f117;
	ld.global.f32 	%f119, [%rd21+-8];
	sub.f32 	%f120, %f119, %f374;
	fma.rn.f32 	%f121, %f120, 0f3BBB989D, 0f3F000000;
	cvt.sat.f32.f32 	%f122, %f121;
	fma.rm.f32 	%f123, %f122, %f96, %f95;
	add.f32 	%f124, %f123, 0fCB40007F;
	neg.f32 	%f125, %f124;
	fma.rn.f32 	%f126, %f120, 0f3FB8AA3B, %f125;
	fma.rn.f32 	%f127, %f120, 0f32A57060, %f126;
	mov.b32 	%r67, %f123;
	shl.b32 	%r68, %r67, 23;
	mov.b32 	%f128, %r68;
	ex2.approx.ftz.f32 	%f129, %f127;
	mul.f32 	%f130, %f129, %f128;
	add.f32 	%f131, %f118, %f130;
	st.global.f32 	[%rd22+-8], %f130;
	ld.global.f32 	%f132, [%rd21+-4];
	sub.f32 	%f133, %f132, %f374;
	fma.rn.f32 	%f134, %f133, 0f3BBB989D, 0f3F000000;
	cvt.sat.f32.f32 	%f135, %f134;
	fma.rm.f32 	%f136, %f135, %f96, %f95;
	add.f32 	%f137, %f136, 0fCB40007F;
	neg.f32 	%f138, %f137;
	fma.rn.f32 	%f139, %f133, 0f3FB8AA3B, %f138;
	fma.rn.f32 	%f140, %f133, 0f32A57060, %f139;
	mov.b32 	%r69, %f136;
	shl.b32 	%r70, %r69, 23;
	mov.b32 	%f141, %r70;
	ex2.approx.ftz.f32 	%f142, %f140;
	mul.f32 	%f143, %f142, %f141;
	add.f32 	%f144, %f131, %f143;
	st.global.f32 	[%rd22+-4], %f143;
	ld.global.f32 	%f145, [%rd21];
	sub.f32 	%f146, %f145, %f374;
	fma.rn.f32 	%f147, %f146, 0f3BBB989D, 0f3F000000;
	cvt.sat.f32.f32 	%f148, %f147;
	fma.rm.f32 	%f149, %f148, %f96, %f95;
	add.f32 	%f150, %f149, 0fCB40007F;
	neg.f32 	%f151, %f150;
	fma.rn.f32 	%f152, %f146, 0f3FB8AA3B, %f151;
	fma.rn.f32 	%f153, %f146, 0f32A57060, %f152;
	mov.b32 	%r71, %f149;
	shl.b32 	%r72, %r71, 23;
	mov.b32 	%f154, %r72;
	ex2.approx.ftz.f32 	%f155, %f153;
	mul.f32 	%f156, %f155, %f154;
	add.f32 	%f157, %f144, %f156;
	st.global.f32 	[%rd22], %f156;
	ld.global.f32 	%f158, [%rd21+4];
	sub.f32 	%f159, %f158, %f374;
	fma.rn.f32 	%f160, %f159, 0f3BBB989D, 0f3F000000;
	cvt.sat.f32.f32 	%f161, %f160;
	fma.rm.f32 	%f162, %f161, %f96, %f95;
	add.f32 	%f163, %f162, 0fCB40007F;
	neg.f32 	%f164, %f163;
	fma.rn.f32 	%f165, %f159, 0f3FB8AA3B, %f164;
	fma.rn.f32 	%f166, %f159, 0f32A57060, %f165;
	mov.b32 	%r73, %f162;
	shl.b32 	%r74, %r73, 23;
	mov.b32 	%f167, %r74;
	ex2.approx.ftz.f32 	%f168, %f166;
	mul.f32 	%f169, %f168, %f167;
	add.f32 	%f170, %f157, %f169;
	st.global.f32 	[%rd22+4], %f169;
	ld.global.f32 	%f171, [%rd21+8];
	sub.f32 	%f172, %f171, %f374;
	fma.rn.f32 	%f173, %f172, 0f3BBB989D, 0f3F000000;
	cvt.sat.f32.f32 	%f174, %f173;
	fma.rm.f32 	%f175, %f174, %f96, %f95;
	add.f32 	%f176, %f175, 0fCB40007F;
	neg.f32 	%f177, %f176;
	fma.rn.f32 	%f178, %f172, 0f3FB8AA3B, %f177;
	fma.rn.f32 	%f179, %f172, 0f32A57060, %f178;
	mov.b32 	%r75, %f175;
	shl.b32 	%r76, %r75, 23;
	mov.b32 	%f180, %r76;
	ex2.approx.ftz.f32 	%f181, %f179;
	mul.f32 	%f182, %f181, %f180;
	add.f32 	%f183, %f170, %f182;
	st.global.f32 	[%rd22+8], %f182;
	ld.global.f32 	%f184, [%rd21+12];
	sub.f32 	%f185, %f184, %f374;
	fma.rn.f32 	%f186, %f185, 0f3BBB989D, 0f3F000000;
	cvt.sat.f32.f32 	%f187, %f186;
	fma.rm.f32 	%f188, %f187, %f96, %f95;
	add.f32 	%f189, %f188, 0fCB40007F;
	neg.f32 	%f190, %f189;
	fma.rn.f32 	%f191, %f185, 0f3FB8AA3B, %f190;
	fma.rn.f32 	%f192, %f185, 0f32A57060, %f191;
	mov.b32 	%r77, %f188;
	shl.b32 	%r78, %r77, 23;
	mov.b32 	%f193, %r78;
	ex2.approx.ftz.f32 	%f194, %f192;
	mul.f32 	%f195, %f194, %f193;
	add.f32 	%f382, %f183, %f195;
	st.global.f32 	[%rd22+12], %f195;
	add.s32 	%r113, %r113, 8;
	add.s32 	%r112, %r112, 8;
	setp.eq.s32 	%p42, %r113, 0;
	@%p42 bra 	$L__BB5_18;
	bra.uni 	$L__BB5_17;
$L__BB5_18:
	setp.eq.s32 	%p43, %r20, 0;
	@%p43 bra 	$L__BB5_26;
	and.b32  	%r28, %r52, 3;
	setp.lt.u32 	%p44, %r20, 4;
	@%p44 bra 	$L__BB5_21;
	add.s32 	%r79, %r109, %r19;
	mul.wide.s32 	%rd23, %r79, 4;
	add.s64 	%rd24, %rd1, %rd23;
	ld.global.f32 	%f197, [%rd24];
	sub.f32 	%f198, %f197, %f374;
	fma.rn.f32 	%f199, %f198, 0f3BBB989D, 0f3F000000;
	cvt.sat.f32.f32 	%f200, %f199;
	mov.f32 	%f201, 0f4B400001;
	mov.f32 	%f202, 0f437C0000;
	fma.rm.f32 	%f203, %f200, %f202, %f201;
	add.f32 	%f204, %f203, 0fCB40007F;
	neg.f32 	%f205, %f204;
	fma.rn.f32 	%f206, %f198, 0f3FB8AA3B, %f205;
	fma.rn.f32 	%f207, %f198, 0f32A57060, %f206;
	mov.b32 	%r80, %f203;
	shl.b32 	%r81, %r80, 23;
	mov.b32 	%f208, %r81;
	ex2.approx.ftz.f32 	%f209, %f207;
	mul.f32 	%f210, %f209, %f208;
	add.f32 	%f211, %f382, %f210;
	add.s64 	%rd25, %rd3, %rd23;
	st.global.f32 	[%rd25], %f210;
	ld.global.f32 	%f212, [%rd24+4];
	sub.f32 	%f213, %f212, %f374;
	fma.rn.f32 	%f214, %f213, 0f3BBB989D, 0f3F000000;
	cvt.sat.f32.f32 	%f215, %f214;
	fma.rm.f32 	%f216, %f215, %f202, %f201;
	add.f32 	%f217, %f216, 0fCB40007F;
	neg.f32 	%f218, %f217;
	fma.rn.f32 	%f219, %f213, 0f3FB8AA3B, %f218;
	fma.rn.f32 	%f220, %f213, 0f32A57060, %f219;
	mov.b32 	%r82, %f216;
	shl.b32 	%r83, %r82, 23;
	mov.b32 	%f221, %r83;
	ex2.approx.ftz.f32 	%f222, %f220;
	mul.f32 	%f223, %f222, %f221;
	add.f32 	%f224, %f211, %f223;
	st.global.f32 	[%rd25+4], %f223;
	ld.global.f32 	%f225, [%rd24+8];
	sub.f32 	%f226, %f225, %f374;
	fma.rn.f32 	%f227, %f226, 0f3BBB989D, 0f3F000000;
	cvt.sat.f32.f32 	%f228, %f227;
	fma.rm.f32 	%f229, %f228, %f202, %f201;
	add.f32 	%f230, %f229, 0fCB40007F;
	neg.f32 	%f231, %f230;
	fma.rn.f32 	%f232, %f226, 0f3FB8AA3B, %f231;
	fma.rn.f32 	%f233, %f226, 0f32A57060, %f232;
	mov.b32 	%r84, %f229;
	shl.b32 	%r85, %r84, 23;
	mov.b32 	%f234, %r85;
	ex2.approx.ftz.f32 	%f235, %f233;
	mul.f32 	%f236, %f235, %f234;
	add.f32 	%f237, %f224, %f236;
	st.global.f32 	[%rd25+8], %f236;
	ld.global.f32 	%f238, [%rd24+12];
	sub.f32 	%f239, %f238, %f374;
	fma.rn.f32 	%f240, %f239, 0f3BBB989D, 0f3F000000;
	cvt.sat.f32.f32 	%f241, %f240;
	fma.rm.f32 	%f242, %f241, %f202, %f201;
	add.f32 	%f243, %f242, 0fCB40007F;
	neg.f32 	%f244, %f243;
	fma.rn.f32 	%f245, %f239, 0f3FB8AA3B, %f244;
	fma.rn.f32 	%f246, %f239, 0f32A57060, %f245;
	mov.b32 	%r86, %f242;
	shl.b32 	%r87, %r86, 23;
	mov.b32 	%f247, %r87;
	ex2.approx.ftz.f32 	%f248, %f246;
	mul.f32 	%f249, %f248, %f247;
	add.f32 	%f382, %f237, %f249;
	st.global.f32 	[%rd25+12], %f249;
	add.s32 	%r109, %r109, 4;
$L__BB5_21:
	setp.eq.s32 	%p45, %r28, 0;
	@%p45 bra 	$L__BB5_26;
	setp.eq.s32 	%p46, %r28, 1;
	@%p46 bra 	$L__BB5_24;
	add.s32 	%r88, %r109, %r19;
	mul.wide.s32 	%rd26, %r88, 4;
	add.s64 	%rd27, %rd1, %rd26;
	ld.global.f32 	%f251, [%rd27];
	sub.f32 	%f252, %f251, %f374;
	fma.rn.f32 	%f253, %f252, 0f3BBB989D, 0f3F000000;
	cvt.sat.f32.f32 	%f254, %f253;
	mov.f32 	%f255, 0f4B400001;
	mov.f32 	%f256, 0f437C0000;
	fma.rm.f32 	%f257, %f254, %f256, %f255;
	add.f32 	%f258, %f257, 0fCB40007F;
	neg.f32 	%f259, %f258;
	fma.rn.f32 	%f260, %f252, 0f3FB8AA3B, %f259;
	fma.rn.f32 	%f261, %f252, 0f32A57060, %f260;
	mov.b32 	%r89, %f257;
	shl.b32 	%r90, %r89, 23;
	mov.b32 	%f262, %r90;
	ex2.approx.ftz.f32 	%f263, %f261;
	mul.f32 	%f264, %f263, %f262;
	add.f32 	%f265, %f382, %f264;
	add.s64 	%rd28, %rd3, %rd26;
	st.global.f32 	[%rd28], %f264;
	ld.global.f32 	%f266, [%rd27+4];
	sub.f32 	%f267, %f266, %f374;
	fma.rn.f32 	%f268, %f267, 0f3BBB989D, 0f3F000000;
	cvt.sat.f32.f32 	%f269, %f268;
	fma.rm.f32 	%f270, %f269, %f256, %f255;
	add.f32 	%f271, %f270, 0fCB40007F;
	neg.f32 	%f272, %f271;
	fma.rn.f32 	%f273, %f267, 0f3FB8AA3B, %f272;
	fma.rn.f32 	%f274, %f267, 0f32A57060, %f273;
	mov.b32 	%r91, %f270;
	shl.b32 	%r92, %r91, 23;
	mov.b32 	%f275, %r92;
	ex2.approx.ftz.f32 	%f276, %f274;
	mul.f32 	%f277, %f276, %f275;
	add.f32 	%f382, %f265, %f277;
	st.global.f32 	[%rd28+4], %f277;
	add.s32 	%r109, %r109, 2;
$L__BB5_24:
	and.b32  	%r93, %r52, 1;
	setp.eq.b32 	%p47, %r93, 1;
	not.pred 	%p48, %p47;
	@%p48 bra 	$L__BB5_26;
	add.s32 	%r94, %r109, %r19;
	mul.wide.s32 	%rd29, %r94, 4;
	add.s64 	%rd30, %rd1, %rd29;
	ld.global.f32 	%f278, [%rd30];
	sub.f32 	%f279, %f278, %f374;
	fma.rn.f32 	%f280, %f279, 0f3BBB989D, 0f3F000000;
	cvt.sat.f32.f32 	%f281, %f280;
	mov.f32 	%f282, 0f4B400001;
	mov.f32 	%f283, 0f437C0000;
	fma.rm.f32 	%f284, %f281, %f283, %f282;
	add.f32 	%f285, %f284, 0fCB40007F;
	neg.f32 	%f286, %f285;
	fma.rn.f32 	%f287, %f279, 0f3FB8AA3B, %f286;
	fma.rn.f32 	%f288, %f279, 0f32A57060, %f287;
	mov.b32 	%r95, %f284;
	shl.b32 	%r96, %r95, 23;
	mov.b32 	%f289, %r96;
	ex2.approx.ftz.f32 	%f290, %f288;
	mul.f32 	%f291, %f290, %f289;
	add.f32 	%f382, %f382, %f291;
	add.s64 	%rd31, %rd3, %rd29;
	st.global.f32 	[%rd31], %f291;
$L__BB5_26:
	setp.lt.s32 	%p49, %r52, 1;
	@%p49 bra 	$L__BB5_38;
	mul.lo.s32 	%r33, %r52, %r1;
	cvt.rn.f32.s32 	%f24, %r51;
	and.b32  	%r34, %r52, 7;
	setp.lt.u32 	%p50, %r52, 8;
	mov.b32 	%r116, 0;
	@%p50 bra 	$L__BB5_30;
	and.b32  	%r116, %r52, 2147483640;
	neg.s32 	%r115, %r116;
	add.s64 	%rd7, %rd3, 16;
	add.s64 	%rd8, %rd2, 16;
	mov.u32 	%r114, %r33;
$L__BB5_29:
	.pragma "nounroll";
	mul.wide.s32 	%rd32, %r114, 4;
	add.s64 	%rd33, %rd7, %rd32;
	add.s64 	%rd34, %rd8, %rd32;
	ld.global.f32 	%f292, [%rd33+-16];
	div.rn.f32 	%f293, %f292, %f382;
	ld.global.f32 	%f294, [%rd34+-16];
	sub.f32 	%f295, %f293, %f294;
	div.rn.f32 	%f296, %f295, %f24;
	st.global.f32 	[%rd33+-16], %f296;
	ld.global.f32 	%f297, [%rd33+-12];
	div.rn.f32 	%f298, %f297, %f382;
	ld.global.f32 	%f299, [%rd34+-12];
	sub.f32 	%f300, %f298, %f299;
	div.rn.f32 	%f301, %f300, %f24;
	st.global.f32 	[%rd33+-12], %f301;
	ld.global.f32 	%f302, [%rd33+-8];
	div.rn.f32 	%f303, %f302, %f382;
	ld.global.f32 	%f304, [%rd34+-8];
	sub.f32 	%f305, %f303, %f304;
	div.rn.f32 	%f306, %f305, %f24;
	st.global.f32 	[%rd33+-8], %f306;
	ld.global.f32 	%f307, [%rd33+-4];
	div.rn.f32 	%f308, %f307, %f382;
	ld.global.f32 	%f309, [%rd34+-4];
	sub.f32 	%f310, %f308, %f309;
	div.rn.f32 	%f311, %f310, %f24;
	st.global.f32 	[%rd33+-4], %f311;
	ld.global.f32 	%f312, [%rd33];
	div.rn.f32 	%f313, %f312, %f382;
	ld.global.f32 	%f314, [%rd34];
	sub.f32 	%f315, %f313, %f314;
	div.rn.f32 	%f316, %f315, %f24;
	st.global.f32 	[%rd33], %f316;
	ld.global.f32 	%f317, [%rd33+4];
	div.rn.f32 	%f318, %f317, %f382;
	ld.global.f32 	%f319, [%rd34+4];
	sub.f32 	%f320, %f318, %f319;
	div.rn.f32 	%f321, %f320, %f24;
	st.global.f32 	[%rd33+4], %f321;
	ld.global.f32 	%f322, [%rd33+8];
	div.rn.f32 	%f323, %f322, %f382;
	ld.global.f32 	%f324, [%rd34+8];
	sub.f32 	%f325, %f323, %f324;
	div.rn.f32 	%f326, %f325, %f24;
	st.global.f32 	[%rd33+8], %f326;
	ld.global.f32 	%f327, [%rd33+12];
	div.rn.f32 	%f328, %f327, %f382;
	ld.global.f32 	%f329, [%rd34+12];
	sub.f32 	%f330, %f328, %f329;
	div.rn.f32 	%f331, %f330, %f24;
	st.global.f32 	[%rd33+12], %f331;
	add.s32 	%r115, %r115, 8;
	add.s32 	%r114, %r114, 8;
	setp.ne.s32 	%p51, %r115, 0;
	@%p51 bra 	$L__BB5_29;
$L__BB5_30:
	setp.eq.s32 	%p52, %r34, 0;
	@%p52 bra 	$L__BB5_38;
	and.b32  	%r46, %r52, 3;
	setp.lt.u32 	%p53, %r34, 4;
	@%p53 bra 	$L__BB5_33;
	add.s32 	%r98, %r116, %r33;
	mul.wide.s32 	%rd35, %r98, 4;
	add.s64 	%rd36, %rd3, %rd35;
	ld.global.f32 	%f332, [%rd36];
	div.rn.f32 	%f333, %f332, %f382;
	add.s64 	%rd37, %rd2, %rd35;
	ld.global.f32 	%f334, [%rd37];
	sub.f32 	%f335, %f333, %f334;
	div.rn.f32 	%f336, %f335, %f24;
	st.global.f32 	[%rd36], %f336;
	ld.global.f32 	%f337, [%rd36+4];
	div.rn.f32 	%f338, %f337, %f382;
	ld.global.f32 	%f339, [%rd37+4];
	sub.f32 	%f340, %f338, %f339;
	div.rn.f32 	%f341, %f340, %f24;
	st.global.f32 	[%rd36+4], %f341;
	ld.global.f32 	%f342, [%rd36+8];
	div.rn.f32 	%f343, %f342, %f382;
	ld.global.f32 	%f344, [%rd37+8];
	sub.f32 	%f345, %f343, %f344;
	div.rn.f32 	%f346, %f345, %f24;
	st.global.f32 	[%rd36+8], %f346;
	ld.global.f32 	%f347, [%rd36+12];
	div.rn.f32 	%f348, %f347, %f382;
	ld.global.f32 	%f349, [%rd37+12];
	sub.f32 	%f350, %f348, %f349;
	div.rn.f32 	%f351, %f350, %f24;
	st.global.f32 	[%rd36+12], %f351;
	add.s32 	%r116, %r116, 4;
$L__BB5_33:
	setp.eq.s32 	%p54, %r46, 0;
	@%p54 bra 	$L__BB5_38;
	setp.eq.s32 	%p55, %r46, 1;
	@%p55 bra 	$L__BB5_36;
	add.s32 	%r99, %r116, %r33;
	mul.wide.s32 	%rd38, %r99, 4;
	add.s64 	%rd39, %rd3, %rd38;
	ld.global.f32 	%f352, [%rd39];
	div.rn.f32 	%f353, %f352, %f382;
	add.s64 	%rd40, %rd2, %rd38;
	ld.global.f32 	%f354, [%rd40];
	sub.f32 	%f355, %f353, %f354;
	div.rn.f32 	%f356, %f355, %f24;
	st.global.f32 	[%rd39], %f356;
	ld.global.f32 	%f357, [%rd39+4];
	div.rn.f32 	%f358, %f357, %f382;
	ld.global.f32 	%f359, [%rd40+4];
	sub.f32 	%f360, %f358, %f359;
	div.rn.f32 	%f361, %f360, %f24;
	st.global.f32 	[%rd39+4], %f361;
	add.s32 	%r116, %r116, 2;
$L__BB5_36:
	and.b32  	%r100, %r52, 1;
	setp.eq.b32 	%p56, %r100, 1;
	not.pred 	%p57, %p56;
	@%p57 bra 	$L__BB5_38;
	add.s32 	%r101, %r116, %r33;
	mul.wide.s32 	%rd41, %r101, 4;
	add.s64 	%rd42, %rd3, %rd41;
	ld.global.f32 	%f362, [%rd42];
	div.rn.f32 	%f363, %f362, %f382;
	add.s64 	%rd43, %rd2, %rd41;
	ld.global.f32 	%f364, [%rd43];
	sub.f32 	%f365, %f363, %f364;
	div.rn.f32 	%f366, %f365, %f24;
	st.global.f32 	[%rd42], %f366;
$L__BB5_38:
	ret;

}


// ===== COMPILED SASS (sm_100) =====

	.target	sm_100

	.elftype	@"ET_EXEC"


//--------------------- .note.nv.tkinfo           --------------------------
	.section	.note.nv.tkinfo,"",@"SHT_NOTE"
	.sectionflags	@"SHF_NOTE_NV_TKINFO"
	.tkinfo
        /*0018*/ 	.word	0x00000002
        /*0030*/ 	.string	""
        /*0030*/ 	.string	"ptxas"
        /*0030*/ 	.string	"Cuda compilation tools, release 13.0, V13.0.88"
        /*0030*/ 	.string	"Build cuda_13.0.r13.0/compiler.36424714_0"
        /*0030*/ 	.string	"-arch sm_100 -m 64 "



//--------------------- .note.nv.cuinfo           --------------------------
	.section	.note.nv.cuinfo,"",@"SHT_NOTE"
	.sectionflags	@"SHF_NOTE_NV_CUINFO"
        /*0018*/ 	.short	0x0002
        /*001a*/ 	.short	0x0064
        /*001c*/ 	.short	0x0082
	.zero		2


//--------------------- .nv.info                  --------------------------
	.section	.nv.info,"",@"SHT_CUDA_INFO"
	.align	4


	//----- nvinfo : EIATTR_REGCOUNT
	.align		4
        /*0000*/ 	.byte	0x04, 0x2f
        /*0002*/ 	.short	(.L_1 - .L_0)
	.align		4
.L_0:
        /*0004*/ 	.word	index@(loss)
        /*0008*/ 	.word	0x0000001c


	//----- nvinfo : EIATTR_FRAME_SIZE
	.align		4
.L_1:
        /*000c*/ 	.byte	0x04, 0x11
        /*000e*/ 	.short	(.L_3 - .L_2)
	.align		4
.L_2:
        /*0010*/ 	.word	index@(loss)
        /*0014*/ 	.word	0x00000000


	//----- nvinfo : EIATTR_REGCOUNT
	.align		4
.L_3:
        /*0018*/ 	.byte	0x04, 0x2f
        /*001a*/ 	.short	(.L_5 - .L_4)
	.align		4
.L_4:
        /*001c*/ 	.word	index@(nl_loss)
        /*0020*/ 	.word	0x00000020


	//----- nvinfo : EIATTR_FRAME_SIZE
	.align		4
.L_5:
        /*0024*/ 	.byte	0x04, 0x11
        /*0026*/ 	.short	(.L_7 - .L_6)
	.align		4
.L_6:
        /*0028*/ 	.word	index@(nl_loss)
        /*002c*/ 	.word	0x00000000


	//----- nvinfo : EIATTR_REGCOUNT
	.align		4
.L_7:
        /*0030*/ 	.byte	0x04, 0x2f
        /*0032*/ 	.short	(.L_9 - .L_8)
	.align		4
.L_8:
        /*0034*/ 	.word	index@(log_softmax_nl_loss)
        /*0038*/ 	.word	0x00000020


	//----- nvinfo : EIATTR_FRAME_SIZE
	.align		4
.L_9:
        /*003c*/ 	.byte	0x04, 0x11
        /*003e*/ 	.short	(.L_11 - .L_10)
	.align		4
.L_10:
        /*0040*/ 	.word	index@(log_softmax_nl_loss)
        /*0044*/ 	.word	0x00000000


	//----- nvinfo : EIATTR_REGCOUNT
	.align		4
.L_11:
        /*0048*/ 	.byte	0x04, 0x2f
        /*004a*/ 	.short	(.L_13 - .L_12)
	.align		4
.L_12:
        /*004c*/ 	.word	index@(check)
        /*0050*/ 	.word	0x00000018


	//----- nvinfo : EIATTR_FRAME_SIZE
	.align		4
.L_13:
        /*0054*/ 	.byte	0x04, 0x11
        /*0056*/ 	.short	(.L_15 - .L_14)
	.align		4
.L_14:
        /*0058*/ 	.word	index@(check)
        /*005c*/ 	.word	0x00000000


	//----- nvinfo : EIATTR_REGCOUNT
	.align		4
.L_15:
        /*0060*/ 	.byte	0x04, 0x2f
        /*0062*/ 	.short	(.L_17 - .L_16)
	.align		4
.L_16:
        /*0064*/ 	.word	index@(loss_back)
        /*0068*/ 	.word	0x00000010


	//----- nvinfo : EIATTR_FRAME_SIZE
	.align		4
.L_17:
        /*006c*/ 	.byte	0x04, 0x11
        /*006e*/ 	.short	(.L_19 - .L_18)
	.align		4
.L_18:
        /*0070*/ 	.word	index@($__internal_1_$__cuda_sm3x_div_rn_noftz_f32_slowpath)
        /*0074*/ 	.word	0x00000000


	//----- nvinfo : EIATTR_FRAME_SIZE
	.align		4
.L_19:
        /*0078*/ 	.byte	0x04, 0x11
        /*007a*/ 	.short	(.L_21 - .L_20)
	.align		4
.L_20:
        /*007c*/ 	.word	index@(loss_back)
        /*0080*/ 	.word	0x00000000


	//----- nvinfo : EIATTR_REGCOUNT
	.align		4
.L_21:
        /*0084*/ 	.byte	0x04, 0x2f
        /*0086*/ 	.short	(.L_23 - .L_22)
	.align		4
.L_22:
        /*0088*/ 	.word	index@(loss_back2)
        /*008c*/ 	.word	0x00000020


	//----- nvinfo : EIATTR_FRAME_SIZE
	.align		4
.L_23:
        /*0090*/ 	.byte	0x04, 0x11
        /*0092*/ 	.short	(.L_25 - .L_24)
	.align		4
.L_24:
        /*0094*/ 	.word	index@($__internal_0_$__cuda_sm3x_div_rn_noftz_f32_slowpath)
        /*0098*/ 	.word	0x00000000


	//----- nvinfo : EIATTR_FRAME_SIZE
	.align		4
.L_25:
        /*009c*/ 	.byte	0x04, 0x11
        /*009e*/ 	.short	(.L_27 - .L_26)
	.align		4
.L_26:
        /*00a0*/ 	.word	index@(loss_back2)
        /*00a4*/ 	.word	0x00000000


	//----- nvinfo : EIATTR_MIN_STACK_SIZE
	.align		4
.L_27:
        /*00a8*/ 	.byte	0x04, 0x12
        /*00aa*/ 	.short	(.L_29 - .L_28)
	.align		4
.L_28:
        /*00ac*/ 	.word	index@(loss_back2)
        /*00b0*/ 	.word	0x00000000


	//----- nvinfo : EIATTR_MIN_STACK_SIZE
	.align		4
.L_29:
        /*00b4*/ 	.byte	0x04, 0x12
        /*00b6*/ 	.short	(.L_31 - .L_30)
	.align		4
.L_30:
        /*00b8*/ 	.word	index@(loss_back)
        /*00bc*/ 	.word	0x00000000


	//----- nvinfo : EIATTR_MIN_STACK_SIZE
	.align		4
.L_31:
        /*00c0*/ 	.byte	0x04, 0x12
        /*00c2*/ 	.short	(.L_33 - .L_32)
	.align		4
.L_32:
        /*00c4*/ 	.word	index@(check)
        /*00c8*/ 	.word	0x00000000


	//----- nvinfo : EIATTR_MIN_STACK_SIZE
	.align		4
.L_33:
        /*00cc*/ 	.byte	0x04, 0x12
        /*00ce*/ 	.short	(.L_35 - .L_34)
	.align		4
.L_34:
        /*00d0*/ 	.word	index@(log_softmax_nl_loss)
        /*00d4*/ 	.word	0x00000000


	//----- nvinfo : EIATTR_MIN_STACK_SIZE
	.align		4
.L_35:
        /*00d8*/ 	.byte	0x04, 0x12
        /*00da*/ 	.short	(.L_37 - .L_36)
	.align		4
.L_36:
        /*00dc*/ 	.word	index@(nl_loss)
        /*00e0*/ 	.word	0x00000000


	//----- nvinfo : EIATTR_MIN_STACK_SIZE
	.align		4
.L_37:
        /*00e4*/ 	.byte	0x04, 0x12
        /*00e6*/ 	.short	(.L_39 - .L_38)
	.align		4
.L_38:
        /*00e8*/ 	.word	index@(loss)
        /*00ec*/ 	.word	0x00000000
.L_39:


//--------------------- .nv.compat                --------------------------
	.section	.nv.compat,"",@"SHT_CUDA_COMPAT_INFO"
	.align	4
        /*0000*/ 	.byte	0x02, 0x09, 0x00, 0x00, 0x02, 0x02, 0x01, 0x00, 0x02, 0x05, 0x05, 0x00, 0x03, 0x07, 0x01, 0x01
        /*0010*/ 	.byte	0x02, 0x03, 0x00, 0x00, 0x02, 0x06, 0x01, 0x00, 0x04, 0x0b, 0x08, 0x00, 0x01, 0x00, 0x00, 0x00
        /*0020*/ 	.byte	0x00, 0x00, 0x00, 0x00


//--------------------- .nv.info.loss_back2       --------------------------
	.section	.nv.info.loss_back2,"",@"SHT_CUDA_INFO"
	.sectionflags	@""
	.align	4


	//----- nvinfo : EIATTR_CUDA_API_VERSION
	.align		4
        /*0000*/ 	.byte	0x04, 0x37
        /*0002*/ 	.short	(.L_41 - .L_40)
.L_40:
        /*0004*/ 	.word	0x00000082


	//----- nvinfo : EIATTR_KPARAM_INFO
	.align		4
.L_41:
        /*0008*/ 	.byte	0x04, 0x17
        /*000a*/ 	.short	(.L_43 - .L_42)
.L_42:
        /*000c*/ 	.word	0x00000000
        /*0010*/ 	.short	0x0004
        /*0012*/ 	.short	0x001c
        /*0014*/ 	.byte	0x00, 0xf0, 0x11, 0x00


	//----- nvinfo : EIATTR_KPARAM_INFO
	.align		4
.L_43:
        /*0018*/ 	.byte	0x04, 0x17
        /*001a*/ 	.short	(.L_45 - .L_44)
.L_44:
        /*001c*/ 	.word	0x00000000
        /*0020*/ 	.short	0x0003
        /*0022*/ 	.short	0x0018
        /*0024*/ 	.byte	0x00, 0xf0, 0x11, 0x00


	//----- nvinfo : EIATTR_KPARAM_INFO
	.align		4
.L_45:
        /*0028*/ 	.byte	0x04, 0x17
        /*002a*/ 	.short	(.L_47 - .L_46)
.L_46:
        /*002c*/ 	.word	0x00000000
        /*0030*/ 	.short	0x0002
        /*0032*/ 	.short	0x0010
        /*0034*/ 	.byte	0x00, 0xf5, 0x21, 0x00


	//----- nvinfo : EIATTR_KPARAM_INFO
	.align		4
.L_47:
        /*0038*/ 	.byte	0x04, 0x17
        /*003a*/ 	.short	(.L_49 - .L_48)
.L_48:
        /*003c*/ 	.word	0x00000000
        /*0040*/ 	.short	0x0001
        /*0042*/ 	.short	0x0008
        /*0044*/ 	.byte	0x00, 0xf5, 0x21, 0x00


	//----- nvinfo : EIATTR_KPARAM_INFO
	.align		4
.L_49:
        /*0048*/ 	.byte	0x04, 0x17
        /*004a*/ 	.short	(.L_51 - .L_50)
.L_50:
        /*004c*/ 	.word	0x00000000
        /*0050*/ 	.short	0x0000
        /*0052*/ 	.short	0x0000
        /*0054*/ 	.byte	0x00, 0xf5, 0x21, 0x00


	//----- nvinfo : EIATTR_SPARSE_MMA_MASK
	.align		4
.L_51:
        /*0058*/ 	.byte	0x03, 0x50
        /*005a*/ 	.short	0x0000


	//----- nvinfo : EIATTR_MAXREG_COUNT
	.align		4
        /*005c*/ 	.byte	0x03, 0x1b
        /*005e*/ 	.short	0x00ff


	//----- nvinfo : EIATTR_MERCURY_ISA_VERSION
	.align		4
        /*0060*/ 	.byte	0x03, 0x5f
        /*0062*/ 	.short	0x0101


	//----- nvinfo : EIATTR_VRC_CTA_INIT_COUNT
	.align		4
        /*0064*/ 	.byte	0x02, 0x4a
	.zero		1
	.zero		1


	//----- nvinfo : EIATTR_EXIT_INSTR_OFFSETS
	.align		4
        /*0068*/ 	.byte	0x04, 0x1c
        /*006a*/ 	.short	(.L_53 - .L_52)


	//   ....[0]....
.L_52:
        /*006c*/ 	.word	0x000000a0


	//   ....[1]....
        /*0070*/ 	.word	0x00001920


	//   ....[2]....
        /*0074*/ 	.word	0x00002b40


	//   ....[3]....
        /*0078*/ 	.word	0x00003440


	//   ....[4]....
        /*007c*/ 	.word	0x00003920


	//   ....[5]....
        /*0080*/ 	.word	0x00003b90


	//----- nvinfo : EIATTR_CRS_STACK_SIZE
	.align		4
.L_53:
        /*0084*/ 	.byte	0x04, 0x1e
        /*0086*/ 	.short	(.L_55 - .L_54)
.L_54:
        /*0088*/ 	.word	0x00000000


	//----- nvinfo : EIATTR_CBANK_PARAM_SIZE
	.align		4
.L_55:
        /*008c*/ 	.byte	0x03, 0x19
        /*008e*/ 	.short	0x0020


	//----- nvinfo : EIATTR_PARAM_CBANK
	.align		4
        /*0090*/ 	.byte	0x04, 0x0a
        /*0092*/ 	.short	(.L_57 - .L_56)
	.align		4
.L_56:
        /*0094*/ 	.word	index@(.nv.constant0.loss_back2)
        /*0098*/ 	.short	0x0380
        /*009a*/ 	.short	0x0020


	//----- nvinfo : EIATTR_SW_WAR
	.align		4
.L_57:
        /*009c*/ 	.byte	0x04, 0x36
        /*009e*/ 	.short	(.L_59 - .L_58)
.L_58:
        /*00a0*/ 	.word	0x00000008
.L_59:


//--------------------- .nv.info.loss_back        --------------------------
	.section	.nv.info.loss_back,"",@"SHT_CUDA_INFO"
	.sectionflags	@""
	.align	4


	//----- nvinfo : EIATTR_CUDA_API_VERSION
	.align		4
        /*0000*/ 	.byte	0x04, 0x37
        /*0002*/ 	.short	(.L_61 - .L_60)
.L_60:
        /*0004*/ 	.word	0x00000082


	//----- nvinfo : EIATTR_KPARAM_INFO
	.align		4
.L_61:
        /*0008*/ 	.byte	0x04, 0x17
        /*000a*/ 	.short	(.L_63 - .L_62)
.L_62:
        /*000c*/ 	.word	0x00000000
        /*0010*/ 	.short	0x0004
        /*0012*/ 	.short	0x001c
        /*0014*/ 	.byte	0x00, 0xf0, 0x11, 0x00


	//----- nvinfo : EIATTR_KPARAM_INFO
	.align		4
.L_63:
        /*0018*/ 	.byte	0x04, 0x17
        /*001a*/ 	.short	(.L_65 - .L_64)
.L_64:
        /*001c*/ 	.word	0x00000000
        /*0020*/ 	.short	0x0003
        /*0022*/ 	.short	0x0018
        /*0024*/ 	.byte	0x00, 0xf0, 0x11, 0x00


	//----- nvinfo : EIATTR_KPARAM_INFO
	.align		4
.L_65:
        /*0028*/ 	.byte	0x04, 0x17
        /*002a*/ 	.short	(.L_67 - .L_66)
.L_66:
        /*002c*/ 	.word	0x00000000
        /*0030*/ 	.short	0x0002
        /*0032*/ 	.short	0x0010
        /*0034*/ 	.byte	0x00, 0xf5, 0x21, 0x00


	//----- nvinfo : EIATTR_KPARAM_INFO
	.align		4
.L_67:
        /*0038*/ 	.byte	0x04, 0x17
        /*003a*/ 	.short	(.L_69 - .L_68)
.L_68:
        /*003c*/ 	.word	0x00000000
        /*0040*/ 	.short	0x0001
        /*0042*/ 	.short	0x0008
        /*0044*/ 	.byte	0x00, 0xf5, 0x21, 0x00


	//----- nvinfo : EIATTR_KPARAM_INFO
	.align		4
.L_69:
        /*0048*/ 	.byte	0x04, 0x17
        /*004a*/ 	.short	(.L_71 - .L_70)
.L_70:
        /*004c*/ 	.word	0x00000000
        /*0050*/ 	.short	0x0000
        /*0052*/ 	.short	0x0000
        /*0054*/ 	.byte	0x00, 0xf5, 0x21, 0x00


	//----- nvinfo : EIATTR_SPARSE_MMA_MASK
	.align		4
.L_71:
        /*0058*/ 	.byte	0x03, 0x50
        /*005a*/ 	.short	0x0000


	//----- nvinfo : EIATTR_MAXREG_COUNT
	.align		4
        /*005c*/ 	.byte	0x03, 0x1b
        /*005e*/ 	.short	0x00ff


	//----- nvinfo : EIATTR_MERCURY_ISA_VERSION
	.align		4
        /*0060*/ 	.byte	0x03, 0x5f
        /*0062*/ 	.short	0x0101


	//----- nvinfo : EIATTR_VRC_CTA_INIT_COUNT
	.align		4
        /*0064*/ 	.byte	0x02, 0x4a
	.zero		1
	.zero		1


	//----- nvinfo : EIATTR_EXIT_INSTR_OFFSETS
	.align		4
        /*0068*/ 	.byte	0x04, 0x1c
        /*006a*/ 	.short	(.L_73 - .L_72)


	//   ....[0]....
.L_72:
        /*006c*/ 	.word	0x000000a0


	//   ....[1]....
        /*0070*/ 	.word	0x00000250


	//----- nvinfo : EIATTR_CRS_STACK_SIZE
	.align		4
.L_73:
        /*0074*/ 	.byte	0x04, 0x1e
        /*0076*/ 	.short	(.L_75 - .L_74)
.L_74:
        /*0078*/ 	.word	0x00000000


	//----- nvinfo : EIATTR_CBANK_PARAM_SIZE
	.align		4
.L_75:
        /*007c*/ 	.byte	0x03, 0x19
        /*007e*/ 	.short	0x0020


	//----- nvinfo : EIATTR_PARAM_CBANK
	.align		4
        /*0080*/ 	.byte	0x04, 0x0a
        /*0082*/ 	.short	(.L_77 - .L_76)
	.align		4
.L_76:
        /*0084*/ 	.word	index@(.nv.constant0.loss_back)
        /*0088*/ 	.short	0x0380
        /*008a*/ 	.short	0x0020


	//----- nvinfo : EIATTR_SW_WAR
	.align		4
.L_77:
        /*008c*/ 	.byte	0x04, 0x36
        /*008e*/ 	.short	(.L_79 - .L_78)
.L_78:
        /*0090*/ 	.word	0x00000008
.L_79:


//--------------------- .nv.info.check            --------------------------
	.section	.nv.info.check,"",@"SHT_CUDA_INFO"
	.sectionflags	@""
	.align	4


	//----- nvinfo : EIATTR_CUDA_API_VERSION
	.align		4
        /*0000*/ 	.byte	0x04, 0x37
        /*0002*/ 	.short	(.L_81 - .L_80)
.L_80:
        /*0004*/ 	.word	0x00000082


	//----- nvinfo : EIATTR_KPARAM_INFO
	.align		4
.L_81:
        /*0008*/ 	.byte	0x04, 0x17
        /*000a*/ 	.short	(.L_83 - .L_82)
.L_82:
        /*000c*/ 	.word	0x00000000
        /*0010*/ 	.short	0x0004
        /*0012*/ 	.short	0x001c
        /*0014*/ 	.byte	0x00, 0xf0, 0x11, 0x00


	//----- nvinfo : EIATTR_KPARAM_INFO
	.align		4
.L_83:
        /*0018*/ 	.byte	0x04, 0x17
        /*001a*/ 	.short	(.L_85 - .L_84)
.L_84:
        /*001c*/ 	.word	0x00000000
        /*0020*/ 	.short	0x0003
        /*0022*/ 	.short	0x0018
        /*0024*/ 	.byte	0x00, 0xf0, 0x11, 0x00


	//----- nvinfo : EIATTR_KPARAM_INFO
	.align		4
.L_85:
        /*0028*/ 	.byte	0x04, 0x17
        /*002a*/ 	.short	(.L_87 - .L_86)
.L_86:
        /*002c*/ 	.word	0x00000000
        /*0030*/ 	.short	0x0002
        /*0032*/ 	.short	0x0010
        /*0034*/ 	.byte	0x00, 0xf5, 0x21, 0x00


	//----- nvinfo : EIATTR_KPARAM_INFO
	.align		4
.L_87:
        /*0038*/ 	.byte	0x04, 0x17
        /*003a*/ 	.short	(.L_89 - .L_88)
.L_88:
        /*003c*/ 	.word	0x00000000
        /*0040*/ 	.short	0x0001
        /*0042*/ 	.short	0x0008
        /*0044*/ 	.byte	0x00, 0xf5, 0x21, 0x00


	//----- nvinfo : EIATTR_KPARAM_INFO
	.align		4
.L_89:
        /*0048*/ 	.byte	0x04, 0x17
        /*004a*/ 	.short	(.L_91 - .L_90)
.L_90:
        /*004c*/ 	.word	0x00000000
        /*0050*/ 	.short	0x0000
        /*0052*/ 	.short	0x0000
        /*0054*/ 	.byte	0x00, 0xf5, 0x21, 0x00


	//----- nvinfo : EIATTR_SPARSE_MMA_MASK
	.align		4
.L_91:
        /*0058*/ 	.byte	0x03, 0x50
        /*005a*/ 	.short	0x0000


	//----- nvinfo : EIATTR_MAXREG_COUNT
	.align		4
        /*005c*/ 	.byte	0x03, 0x1b
        /*005e*/ 	.short	0x00ff


	//----- nvinfo : EIATTR_MERCURY_ISA_VERSION
	.align		4
        /*0060*/ 	.byte	0x03, 0x5f
        /*0062*/ 	.short	0x0101


	//----- nvinfo : EIATTR_VRC_CTA_INIT_COUNT
	.align		4
        /*0064*/ 	.byte	0x02, 0x4a
	.zero		1
	.zero		1


	//----- nvinfo : EIATTR_EXIT_INSTR_OFFSETS
	.align		4
        /*0068*/ 	.byte	0x04, 0x1c
        /*006a*/ 	.short	(.L_93 - .L_92)


	//   ....[0]....
.L_92:
        /*006c*/ 	.word	0x000000b0


	//   ....[1]....
        /*0070*/ 	.word	0x000009d0


	//   ....[2]....
        /*0074*/ 	.word	0x00000e40


	//   ....[3]....
        /*0078*/ 	.word	0x000010a0


	//----- nvinfo : EIATTR_CBANK_PARAM_SIZE
	.align		4
.L_93:
        /*007c*/ 	.byte	0x03, 0x19
        /*007e*/ 	.short	0x0020


	//----- nvinfo : EIATTR_PARAM_CBANK
	.align		4
        /*0080*/ 	.byte	0x04, 0x0a
        /*0082*/ 	.short	(.L_95 - .L_94)
	.align		4
.L_94:
        /*0084*/ 	.word	index@(.nv.constant0.check)
        /*0088*/ 	.short	0x0380
        /*008a*/ 	.short	0x0020


	//----- nvinfo : EIATTR_SW_WAR
	.align		4
.L_95:
        /*008c*/ 	.byte	0x04, 0x36
        /*008e*/ 	.short	(.L_97 - .L_96)
.L_96:
        /*0090*/ 	.word	0x00000008
.L_97:


//--------------------- .nv.info.log_softmax_nl_loss --------------------------
	.section	.nv.info.log_softmax_nl_loss,"",@"SHT_CUDA_INFO"
	.sectionflags	@""
	.align	4


	//----- nvinfo : EIATTR_CUDA_API_VERSION
	.align		4
        /*0000*/ 	.byte	0x04, 0x37
        /*0002*/ 	.short	(.L_99 - .L_98)
.L_98:
        /*0004*/ 	.word	0x00000082


	//----- nvinfo : EIATTR_KPARAM_INFO
	.align		4
.L_99:
        /*0008*/ 	.byte	0x04, 0x17
        /*000a*/ 	.short	(.L_101 - .L_100)
.L_100:
        /*000c*/ 	.word	0x00000000
        /*0010*/ 	.short	0x0004
        /*0012*/ 	.short	0x001c
        /*0014*/ 	.byte	0x00, 0xf0, 0x11, 0x00


	//----- nvinfo : EIATTR_KPARAM_INFO
	.align		4
.L_101:
        /*0018*/ 	.byte	0x04, 0x17
        /*001a*/ 	.short	(.L_103 - .L_102)
.L_102:
        /*001c*/ 	.word	0x00000000
        /*0020*/ 	.short	0x0003
        /*0022*/ 	.short	0x0018
        /*0024*/ 	.byte	0x00, 0xf0, 0x11, 0x00


	//----- nvinfo : EIATTR_KPARAM_INFO
	.align		4
.L_103:
        /*0028*/ 	.byte	0x04, 0x17
        /*002a*/ 	.short	(.L_105 - .L_104)
.L_104:
        /*002c*/ 	.word	0x00000000
        /*0030*/ 	.short	0x0002
        /*0032*/ 	.short	0x0010
        /*0034*/ 	.byte	0x00, 0xf5, 0x21, 0x00


	//----- nvinfo : EIATTR_KPARAM_INFO
	.align		4
.L_105:
        /*0038*/ 	.byte	0x04, 0x17
        /*003a*/ 	.short	(.L_107 - .L_106)
.L_106:
        /*003c*/ 	.word	0x00000000
        /*0040*/ 	.short	0x0001
        /*0042*/ 	.short	0x0008
        /*0044*/ 	.byte	0x00, 0xf5, 0x21, 0x00


	//----- nvinfo : EIATTR_KPARAM_INFO
	.align		4
.L_107:
        /*0048*/ 	.byte	0x04, 0x17
        /*004a*/ 	.short	(.L_109 - .L_108)
.L_108:
        /*004c*/ 	.word	0x00000000
        /*0050*/ 	.short	0x0000
        /*0052*/ 	.short	0x0000
        /*0054*/ 	.byte	0x00, 0xf5, 0x21, 0x00


	//----- nvinfo : EIATTR_SPARSE_MMA_MASK
	.align		4
.L_109:
        /*0058*/ 	.byte	0x03, 0x50
        /*005a*/ 	.short	0x0000


	//----- nvinfo : EIATTR_MAXREG_COUNT
	.align		4
        /*005c*/ 	.byte	0x03, 0x1b
        /*005e*/ 	.short	0x00ff


	//----- nvinfo : EIATTR_MERCURY_ISA_VERSION
	.align		4
        /*0060*/ 	.byte	0x03, 0x5f
        /*0062*/ 	.short	0x0101


	//----- nvinfo : EIATTR_VRC_CTA_INIT_COUNT
	.align		4
        /*0064*/ 	.byte	0x02, 0x4a
	.zero		1
	.zero		1


	//----- nvinfo : EIATTR_EXIT_INSTR_OFFSETS
	.align		4
        /*0068*/ 	.byte	0x04, 0x1c
        /*006a*/ 	.short	(.L_111 - .L_110)


	//   ....[0]....
.L_110:
        /*006c*/ 	.word	0x000000a0


	//   ....[1]....
        /*0070*/ 	.word	0x00002540


	//----- nvinfo : EIATTR_CBANK_PARAM_SIZE
	.align		4
.L_111:
        /*0074*/ 	.byte	0x03, 0x19
        /*0076*/ 	.short	0x0020


	//----- nvinfo : EIATTR_PARAM_CBANK
	.align		4
        /*0078*/ 	.byte	0x04, 0x0a
        /*007a*/ 	.short	(.L_113 - .L_112)
	.align		4
.L_112:
        /*007c*/ 	.word	index@(.nv.constant0.log_softmax_nl_loss)
        /*0080*/ 	.short	0x0380
        /*0082*/ 	.short	0x0020


	//----- nvinfo : EIATTR_SW_WAR
	.align		4
.L_113:
        /*0084*/ 	.byte	0x04, 0x36
        /*0086*/ 	.short	(.L_115 - .L_114)
.L_114:
        /*0088*/ 	.word	0x00000008
.L_115:


//--------------------- .nv.info.nl_loss          --------------------------
	.section	.nv.info.nl_loss,"",@"SHT_CUDA_INFO"
	.sectionflags	@""
	.align	4


	//----- nvinfo : EIATTR_CUDA_API_VERSION
	.align		4
        /*0000*/ 	.byte	0x04, 0x37
        /*0002*/ 	.short	(.L_117 - .L_116)
.L_116:
        /*0004*/ 	.word	0x00000082


	//----- nvinfo : EIATTR_KPARAM_INFO
	.align		4
.L_117:
        /*0008*/ 	.byte	0x04, 0x17
        /*000a*/ 	.short	(.L_119 - .L_118)
.L_118:
        /*000c*/ 	.word	0x00000000
        /*0010*/ 	.short	0x0004
        /*0012*/ 	.short	0x001c
        /*0014*/ 	.byte	0x00, 0xf0, 0x11, 0x00


	//----- nvinfo : EIATTR_KPARAM_INFO
	.align		4
.L_119:
        /*0018*/ 	.byte	0x04, 0x17
        /*001a*/ 	.short	(.L_121 - .L_120)
.L_120:
        /*001c*/ 	.word	0x00000000
        /*0020*/ 	.short	0x0003
        /*0022*/ 	.short	0x0018
        /*0024*/ 	.byte	0x00, 0xf0, 0x11, 0x00


	//----- nvinfo : EIATTR_KPARAM_INFO
	.align		4
.L_121:
        /*0028*/ 	.byte	0x04, 0x17
        /*002a*/ 	.short	(.L_123 - .L_122)
.L_122:
        /*002c*/ 	.word	0x00000000
        /*0030*/ 	.short	0x0002
        /*0032*/ 	.short	0x0010
        /*0034*/ 	.byte	0x00, 0xf5, 0x21, 0x00


	//----- nvinfo : EIATTR_KPARAM_INFO
	.align		4
.L_123:
        /*0038*/ 	.byte	0x04, 0x17
        /*003a*/ 	.short	(.L_125 - .L_124)
.L_124:
        /*003c*/ 	.word	0x00000000
        /*0040*/ 	.short	0x0001
        /*0042*/ 	.short	0x0008
        /*0044*/ 	.byte	0x00, 0xf5, 0x21, 0x00


	//----- nvinfo : EIATTR_KPARAM_INFO
	.align		4
.L_125:
        /*0048*/ 	.byte	0x04, 0x17
        /*004a*/ 	.short	(.L_127 - .L_126)
.L_126:
        /*004c*/ 	.word	0x00000000
        /*0050*/ 	.short	0x0000
        /*0052*/ 	.short	0x0000
        /*0054*/ 	.byte	0x00, 0xf5, 0x21, 0x00


	//----- nvinfo : EIATTR_SPARSE_MMA_MASK
	.align		4
.L_127:
        /*0058*/ 	.byte	0x03, 0x50
        /*005a*/ 	.short	0x0000


	//----- nvinfo : EIATTR_MAXREG_COUNT
	.align		4
        /*005c*/ 	.byte	0x03, 0x1b
        /*005e*/ 	.short	0x00ff


	//----- nvinfo : EIATTR_MERCURY_ISA_VERSION
	.align		4
        /*0060*/ 	.byte	0x03, 0x5f
        /*0062*/ 	.short	0x0101


	//----- nvinfo : EIATTR_VRC_CTA_INIT_COUNT
	.align		4
        /*0064*/ 	.byte	0x02, 0x4a
	.zero		1
	.zero		1


	//----- nvinfo : EIATTR_EXIT_INSTR_OFFSETS
	.align		4
        /*0068*/ 	.byte	0x04, 0x1c
        /*006a*/ 	.short	(.L_129 - .L_128)


	//   ....[0]....
.L_128:
        /*006c*/ 	.word	0x000000a0


	//   ....[1]....
        /*0070*/ 	.word	0x00000a50


	//----- nvinfo : EIATTR_CBANK_PARAM_SIZE
	.align		4
.L_129:
        /*0074*/ 	.byte	0x03, 0x19
        /*0076*/ 	.short	0x0020


	//----- nvinfo : EIATTR_PARAM_CBANK
	.align		4
        /*0078*/ 	.byte	0x04, 0x0a
        /*007a*/ 	.short	(.L_131 - .L_130)
	.align		4
.L_130:
        /*007c*/ 	.word	index@(.nv.constant0.nl_loss)
        /*0080*/ 	.short	0x0380
        /*0082*/ 	.short	0x0020


	//----- nvinfo : EIATTR_SW_WAR
	.align		4
.L_131:
        /*0084*/ 	.byte	0x04, 0x36
        /*0086*/ 	.short	(.L_133 - .L_132)
.L_132:
        /*0088*/ 	.word	0x00000008
.L_133:


//--------------------- .nv.info.loss             --------------------------
	.section	.nv.info.loss,"",@"SHT_CUDA_INFO"
	.sectionflags	@""
	.align	4


	//----- nvinfo : EIATTR_CUDA_API_VERSION
	.align		4
        /*0000*/ 	.byte	0x04, 0x37
        /*0002*/ 	.short	(.L_135 - .L_134)
.L_134:
        /*0004*/ 	.word	0x00000082


	//----- nvinfo : EIATTR_KPARAM_INFO
	.align		4
.L_135:
        /*0008*/ 	.byte	0x04, 0x17
        /*000a*/ 	.short	(.L_137 - .L_136)
.L_136:
        /*000c*/ 	.word	0x00000000
        /*0010*/ 	.short	0x0004
        /*0012*/ 	.short	0x001c
        /*0014*/ 	.byte	0x00, 0xf0, 0x11, 0x00


	//----- nvinfo : EIATTR_KPARAM_INFO
	.align		4
.L_137:
        /*0018*/ 	.byte	0x04, 0x17
        /*001a*/ 	.short	(.L_139 - .L_138)
.L_138:
        /*001c*/ 	.word	0x00000000
        /*0020*/ 	.short	0x0003
        /*0022*/ 	.short	0x0018
        /*0024*/ 	.byte	0x00, 0xf0, 0x11, 0x00


	//----- nvinfo : EIATTR_KPARAM_INFO
	.align		4
.L_139:
        /*0028*/ 	.byte	0x04, 0x17
        /*002a*/ 	.short	(.L_141 - .L_140)
.L_140:
        /*002c*/ 	.word	0x00000000
        /*0030*/ 	.short	0x0002
        /*0032*/ 	.short	0x0010
        /*0034*/ 	.byte	0x00, 0xf5, 0x21, 0x00


	//----- nvinfo : EIATTR_KPARAM_INFO
	.align		4
.L_141:
        /*0038*/ 	.byte	0x04, 0x17
        /*003a*/ 	.short	(.L_143 - .L_142)
.L_142:
        /*003c*/ 	.word	0x00000000
        /*0040*/ 	.short	0x0001
        /*0042*/ 	.short	0x0008
        /*0044*/ 	.byte	0x00, 0xf5, 0x21, 0x00


	//----- nvinfo : EIATTR_KPARAM_INFO
	.align		4
.L_143:
        /*0048*/ 	.byte	0x04, 0x17
        /*004a*/ 	.short	(.L_145 - .L_144)
.L_144:
        /*004c*/ 	.word	0x00000000
        /*0050*/ 	.short	0x0000
        /*0052*/ 	.short	0x0000
        /*0054*/ 	.byte	0x00, 0xf5, 0x21, 0x00


	//----- nvinfo : EIATTR_SPARSE_MMA_MASK
	.align		4
.L_145:
        /*0058*/ 	.byte	0x03, 0x50
        /*005a*/ 	.short	0x0000


	//----- nvinfo : EIATTR_MAXREG_COUNT
	.align		4
        /*005c*/ 	.byte	0x03, 0x1b
        /*005e*/ 	.short	0x00ff


	//----- nvinfo : EIATTR_MERCURY_ISA_VERSION
	.align		4
        /*0060*/ 	.byte	0x03, 0x5f
        /*0062*/ 	.short	0x0101


	//----- nvinfo : EIATTR_VRC_CTA_INIT_COUNT
	.align		4
        /*0064*/ 	.byte	0x02, 0x4a
	.zero		1
	.zero		1


	//----- nvinfo : EIATTR_EXIT_INSTR_OFFSETS
	.align		4
        /*0068*/ 	.byte	0x04, 0x1c
        /*006a*/ 	.short	(.L_147 - .L_146)


	//   ....[0]....
.L_146:
        /*006c*/ 	.word	0x000000a0


	//   ....[1]....
        /*0070*/ 	.word	0x00001010


	//----- nvinfo : EIATTR_CBANK_PARAM_SIZE
	.align		4
.L_147:
        /*0074*/ 	.byte	0x03, 0x19
        /*0076*/ 	.short	0x0020


	//----- nvinfo : EIATTR_PARAM_CBANK
	.align		4
        /*0078*/ 	.byte	0x04, 0x0a
        /*007a*/ 	.short	(.L_149 - .L_148)
	.align		4
.L_148:
        /*007c*/ 	.word	index@(.nv.constant0.loss)
        /*0080*/ 	.short	0x0380
        /*0082*/ 	.short	0x0020


	//----- nvinfo : EIATTR_SW_WAR
	.align		4
.L_149:
        /*0084*/ 	.byte	0x04, 0x36
        /*0086*/ 	.short	(.L_151 - .L_150)
.L_150:
        /*0088*/ 	.word	0x00000008
.L_151:


//--------------------- .nv.callgraph             --------------------------
	.section	.nv.callgraph,"",@"SHT_CUDA_CALLGRAPH"
	.align	4
	.sectionentsize	8
	.align		4
        /*0000*/ 	.word	0x00000000
	.align		4
        /*0004*/ 	.word	0xffffffff
	.align		4
        /*0008*/ 	.word	0x00000000
	.align		4
        /*000c*/ 	.word	0xfffffffe
	.align		4
        /*0010*/ 	.word	0x00000000
	.align		4
        /*0014*/ 	.word	0xfffffffd
	.align		4
        /*0018*/ 	.word	0x00000000
	.align		4
        /*001c*/ 	.word	0xfffffffc


//--------------------- .text.loss_back2          --------------------------
	.section	.text.loss_back2,"ax",@progbits
	.align	128
        .global         loss_back2
        .type           loss_back2,@function
        .size           loss_back2,(.L_x_135 - loss_back2)
        .other          loss_back2,@"STO_CUDA_ENTRY STV_DEFAULT"
loss_back2:
.text.loss_back2:
[----:B------:R-:W-:Y:S01]  /*0000*/  LDC R1, c[0x0][0x37c] ;  /* 0x0000df00ff017b82 */ /* 0x000fe20000000800 */
[----:B------:R-:W0:Y:S07]  /*0010*/  S2R R0, SR_TID.X ;  /* 0x0000000000007919 */ /* 0x000e2e0000002100 */
[----:B------:R-:W-:Y:S01]  /*0020*/  S2UR UR4, SR_CTAID.X ;  /* 0x00000000000479c3 */ /* 0x000fe20000002500 */
[----:B------:R-:W1:Y:S01]  /*0030*/  LDCU UR6, c[0x0][0x370] ;  /* 0x00006e00ff0677ac */ /* 0x000e620008000800 */
[----:B------:R-:W2:Y:S06]  /*0040*/  LDCU UR7, c[0x0][0x398] ;  /* 0x00007300ff0777ac */ /* 0x000eac0008000800 */
[----:B------:R-:W1:Y:S08]  /*0050*/  S2UR UR5, SR_CTAID.Y ;  /* 0x00000000000579c3 */ /* 0x000e700000002600 */
[----:B------:R-:W0:Y:S01]  /*0060*/  LDC R5, c[0x0][0x360] ;  /* 0x0000d800ff057b82 */ /* 0x000e220000000800 */
[----:B-1----:R-:W-:-:S06]  /*0070*/  UIMAD UR4, UR5, UR6, UR4 ;  /* 0x00000006050472a4 */ /* 0x002fcc000f8e0204 */
[----:B0-----:R-:W-:-:S05]  /*0080*/  IMAD R5, R5, UR4, R0 ;  /* 0x0000000405057c24 */ /* 0x001fca000f8e0200 */
[----:B--2---:R-:W-:-:S13]  /*0090*/  ISETP.GE.AND P0, PT, R5, UR7, PT ;  /* 0x0000000705007c0c */ /* 0x004fda000bf06270 */
[----:B------:R-:W-:Y:S05]  /*00a0*/  @P0 EXIT ;  /* 0x000000000000094d */ /* 0x000fea0003800000 */
[----:B------:R-:W0:Y:S01]  /*00b0*/  LDCU UR5, c[0x0][0x39c] ;  /* 0x00007380ff0577ac */ /* 0x000e220008000800 */
[----:B------:R-:W-:Y:S01]  /*00c0*/  MOV R0, 0xff7fffff ;  /* 0xff7fffff00007802 */ /* 0x000fe20000000f00 */
[----:B------:R-:W1:Y:S01]  /*00d0*/  LDCU.64 UR12, c[0x0][0x358] ;  /* 0x00006b00ff0c77ac */ /* 0x000e620008000a00 */
[----:B0-----:R-:W-:-:S09]  /*00e0*/  UISETP.GE.AND UP0, UPT, UR5, 0x1, UPT ;  /* 0x000000010500788c */ /* 0x001fd2000bf06270 */
[----:B-1----:R-:W-:Y:S05]  /*00f0*/  BRA.U !UP0, `(.L_x_0) ;  /* 0x0000000908207547 */ /* 0x002fea000b800000 */
[----:B------:R-:W-:Y:S02]  /*0100*/  UISETP.GE.U32.AND UP1, UPT, UR5, 0x10, UPT ;  /* 0x000000100500788c */ /* 0x000fe4000bf26070 */
[----:B------:R-:W-:Y:S01]  /*0110*/  IMAD R2, R5, UR5, RZ ;  /* 0x0000000505027c24 */ /* 0x000fe2000f8e02ff */
[----:B------:R-:W-:Y:S01]  /*0120*/  ULOP3.LUT UR8, UR5, 0xf, URZ, 0xc0, !UPT ;  /* 0x0000000f05087892 */ /* 0x000fe2000f8ec0ff */
[----:B------:R-:W-:Y:S01]  /*0130*/  MOV R0, 0xff7fffff ;  /* 0xff7fffff00007802 */ /* 0x000fe20000000f00 */
[----:B------:R-:W-:Y:S02]  /*0140*/  UMOV UR4, URZ ;  /* 0x000000ff00047c82 */ /* 0x000fe40008000000 */
[----:B------:R-:W-:Y:S02]  /*0150*/  UISETP.NE.AND UP0, UPT, UR8, URZ, UPT ;  /* 0x000000ff0800728c */ /* 0x000fe4000bf05270 */
[----:B------:R-:W-:Y:S09]  /*0160*/  BRA.U !UP1, `(.L_x_1) ;  /* 0x0000000109f87547 */ /* 0x000ff2000b800000 */
[----:B------:R-:W0:Y:S01]  /*0170*/  LDCU.64 UR6, c[0x0][0x380] ;  /* 0x00007000ff0677ac */ /* 0x000e220008000a00 */
[----:B------:R-:W-:Y:S02]  /*0180*/  MOV R0, 0xff7fffff ;  /* 0xff7fffff00007802 */ /* 0x000fe40000000f00 */
[----:B------:R-:W-:Y:S01]  /*0190*/  MOV R3, R2 ;  /* 0x0000000200037202 */ /* 0x000fe20000000f00 */
[----:B------:R-:W-:-:S04]  /*01a0*/  ULOP3.LUT UR4, UR5, 0x7ffffff0, URZ, 0xc0, !UPT ;  /* 0x7ffffff005047892 */ /* 0x000fc8000f8ec0ff */
[----:B------:R-:W-:Y:S02]  /*01b0*/  UIADD3 UR9, UPT, UPT, -UR4, URZ, URZ ;  /* 0x000000ff04097290 */ /* 0x000fe4000fffe1ff */
[----:B0-----:R-:W-:-:S04]  /*01c0*/  UIADD3 UR5, UP1, UPT, UR6, 0x20, URZ ;  /* 0x0000002006057890 */ /* 0x001fc8000ff3e0ff */
[----:B------:R-:W-:-:S12]  /*01d0*/  UIADD3.X UR6, UPT, UPT, URZ, UR7, URZ, UP1, !UPT ;  /* 0x00000007ff067290 */ /* 0x000fd80008ffe4ff */
.L_x_2:
[----:B------:R-:W-:Y:S02]  /*01e0*/  MOV R6, UR5 ;  /* 0x0000000500067c02 */ /* 0x000fe40008000f00 */
[----:B------:R-:W-:-:S03]  /*01f0*/  MOV R7, UR6 ;  /* 0x0000000600077c02 */ /* 0x000fc60008000f00 */
[----:B------:R-:W-:-:S05]  /*0200*/  IMAD.WIDE R6, R3, 0x4, R6 ;  /* 0x0000000403067825 */ /* 0x000fca00078e0206 */
[----:B------:R-:W2:Y:S04]  /*0210*/  LDG.E R15, desc[UR12][R6.64+-0x20] ;  /* 0xffffe00c060f7981 */ /* 0x000ea8000c1e1900 */
[----:B------:R-:W3:Y:S04]  /*0220*/  LDG.E R17, desc[UR12][R6.64+-0x1c] ;  /* 0xffffe40c06117981 */ /* 0x000ee8000c1e1900 */
[----:B------:R-:W4:Y:S04]  /*0230*/  LDG.E R19, desc[UR12][R6.64+-0x18] ;  /* 0xffffe80c06137981 */ /* 0x000f28000c1e1900 */
[----:B------:R-:W5:Y:S04]  /*0240*/  LDG.E R21, desc[UR12][R6.64+-0x14] ;  /* 0xffffec0c06157981 */ /* 0x000f68000c1e1900 */
        /* <DEDUP_REMOVED lines=11> */
[----:B------:R-:W5:Y:S01]  /*0300*/  LDG.E R14, desc[UR12][R6.64+0x1c] ;  /* 0x00001c0c060e7981 */ /* 0x000f62000c1e1900 */
[----:B------:R-:W-:Y:S01]  /*0310*/  UIADD3 UR9, UPT, UPT, UR9, 0x10, URZ ;  /* 0x0000001009097890 */ /* 0x000fe2000fffe0ff */
[----:B------:R-:W-:-:S03]  /*0320*/  IADD3 R3, PT, PT, R3, 0x10, RZ ;  /* 0x0000001003037810 */ /* 0x000fc60007ffe0ff */
[----:B------:R-:W-:Y:S01]  /*0330*/  UISETP.NE.AND UP1, UPT, UR9, URZ, UPT ;  /* 0x000000ff0900728c */ /* 0x000fe2000bf25270 */
[----:B--2---:R-:W-:-:S04]  /*0340*/  FSETP.GTU.AND P0, PT, R0, R15, PT ;  /* 0x0000000f0000720b */ /* 0x004fc80003f0c000 */
[----:B------:R-:W-:-:S04]  /*0350*/  FSEL R0, R15, R0, !P0 ;  /* 0x000000000f007208 */ /* 0x000fc80004000000 */
[----:B---3--:R-:W-:-:S04]  /*0360*/  FSETP.GTU.AND P0, PT, R0, R17, PT ;  /* 0x000000110000720b */ /* 0x008fc80003f0c000 */
[----:B------:R-:W-:-:S04]  /*0370*/  FSEL R0, R17, R0, !P0 ;  /* 0x0000000011007208 */ /* 0x000fc80004000000 */
[----:B----4-:R-:W-:-:S04]  /*0380*/  FSETP.GTU.AND P0, PT, R0, R19, PT ;  /* 0x000000130000720b */ /* 0x010fc80003f0c000 */
[----:B------:R-:W-:-:S04]  /*0390*/  FSEL R0, R19, R0, !P0 ;  /* 0x0000000013007208 */ /* 0x000fc80004000000 */
[----:B-----5:R-:W-:-:S04]  /*03a0*/  FSETP.GTU.AND P0, PT, R0, R21, PT ;  /* 0x000000150000720b */ /* 0x020fc80003f0c000 */
[----:B------:R-:W-:-:S04]  /*03b0*/  FSEL R0, R21, R0, !P0 ;  /* 0x0000000015007208 */ /* 0x000fc80004000000 */
[----:B------:R-:W-:-:S04]  /*03c0*/  FSETP.GTU.AND P0, PT, R0, R23, PT ;  /* 0x000000170000720b */ /* 0x000fc80003f0c000 */
        /* <DEDUP_REMOVED lines=22> */
[----:B------:R-:W-:Y:S01]  /*0530*/  FSEL R0, R14, R9, !P0 ;  /* 0x000000090e007208 */ /* 0x000fe20004000000 */
[----:B------:R-:W-:Y:S08]  /*0540*/  BRA.U UP1, `(.L_x_2) ;  /* 0xfffffffd01247547 */ /* 0x000ff0000b83ffff */
.L_x_1:
[----:B------:R-:W-:Y:S05]  /*0550*/  BRA.U !UP0, `(.L_x_0) ;  /* 0x0000000508087547 */ /* 0x000fea000b800000 */
[----:B------:R-:W0:Y:S01]  /*0560*/  LDCU UR5, c[0x0][0x39c] ;  /* 0x00007380ff0577ac */ /* 0x000e220008000800 */
[----:B------:R-:W-:Y:S02]  /*0570*/  UISETP.GE.U32.AND UP0, UPT, UR8, 0x8, UPT ;  /* 0x000000080800788c */ /* 0x000fe4000bf06070 */
[----:B0-----:R-:W-:-:S04]  /*0580*/  ULOP3.LUT UR6, UR5, 0x7, URZ, 0xc0, !UPT ;  /* 0x0000000705067892 */ /* 0x001fc8000f8ec0ff */
[----:B------:R-:W-:-:S03]  /*0590*/  UISETP.NE.AND UP1, UPT, UR6, URZ, UPT ;  /* 0x000000ff0600728c */ /* 0x000fc6000bf25270 */
[----:B------:R-:W-:Y:S08]  /*05a0*/  BRA.U !UP0, `(.L_x_3) ;  /* 0x0000000108707547 */ /* 0x000ff0000b800000 */
[----:B------:R-:W0:Y:S01]  /*05b0*/  LDC.64 R6, c[0x0][0x380] ;  /* 0x0000e000ff067b82 */ /* 0x000e220000000a00 */
[----:B------:R-:W-:-:S05]  /*05c0*/  IADD3 R3, PT, PT, R2, UR4, RZ ;  /* 0x0000000402037c10 */ /* 0x000fca000fffe0ff */
[----:B0-----:R-:W-:-:S05]  /*05d0*/  IMAD.WIDE R6, R3, 0x4, R6 ;  /* 0x0000000403067825 */ /* 0x001fca00078e0206 */
[----:B------:R-:W2:Y:S04]  /*05e0*/  LDG.E R3, desc[UR12][R6.64] ;  /* 0x0000000c06037981 */ /* 0x000ea8000c1e1900 */
[----:B------:R-:W3:Y:S04]  /*05f0*/  LDG.E R9, desc[UR12][R6.64+0x4] ;  /* 0x0000040c06097981 */ /* 0x000ee8000c1e1900 */
[----:B------:R-:W4:Y:S04]  /*0600*/  LDG.E R11, desc[UR12][R6.64+0x8] ;  /* 0x0000080c060b7981 */ /* 0x000f28000c1e1900 */
[----:B------:R-:W5:Y:S04]  /*0610*/  LDG.E R13, desc[UR12][R6.64+0xc] ;  /* 0x00000c0c060d7981 */ /* 0x000f68000c1e1900 */
[----:B------:R-:W5:Y:S04]  /*0620*/  LDG.E R15, desc[UR12][R6.64+0x10] ;  /* 0x0000100c060f7981 */ /* 0x000f68000c1e1900 */
[----:B------:R-:W5:Y:S04]  /*0630*/  LDG.E R17, desc[UR12][R6.64+0x14] ;  /* 0x0000140c06117981 */ /* 0x000f68000c1e1900 */
[----:B------:R-:W5:Y:S04]  /*0640*/  LDG.E R19, desc[UR12][R6.64+0x18] ;  /* 0x0000180c06137981 */ /* 0x000f68000c1e1900 */
[----:B------:R-:W5:Y:S01]  /*0650*/  LDG.E R21, desc[UR12][R6.64+0x1c] ;  /* 0x00001c0c06157981 */ /* 0x000f62000c1e1900 */
[----:B------:R-:W-:Y:S01]  /*0660*/  UIADD3 UR4, UPT, UPT, UR4, 0x8, URZ ;  /* 0x0000000804047890 */ /* 0x000fe2000fffe0ff */
        /* <DEDUP_REMOVED lines=15> */
[----:B------:R-:W-:-:S09]  /*0760*/  FSEL R0, R21, R0, !P0 ;  /* 0x0000000015007208 */ /* 0x000fd20004000000 */
.L_x_3:
[----:B------:R-:W-:Y:S05]  /*0770*/  BRA.U !UP1, `(.L_x_0) ;  /* 0x0000000109807547 */ /* 0x000fea000b800000 */
[----:B------:R-:W-:Y:S02]  /*0780*/  UISETP.GE.U32.AND UP0, UPT, UR6, 0x4, UPT ;  /* 0x000000040600788c */ /* 0x000fe4000bf06070 */
[----:B------:R-:W-:-:S04]  /*0790*/  ULOP3.LUT UR5, UR5, 0x3, URZ, 0xc0, !UPT ;  /* 0x0000000305057892 */ /* 0x000fc8000f8ec0ff */
        /* <DEDUP_REMOVED lines=17> */
[----:B------:R-:W-:-:S09]  /*08b0*/  FSEL R0, R13, R0, !P0 ;  /* 0x000000000d007208 */ /* 0x000fd20004000000 */
.L_x_4:
[----:B------:R-:W-:Y:S05]  /*08c0*/  BRA.U !UP1, `(.L_x_0) ;  /* 0x00000001092c7547 */ /* 0x000fea000b800000 */
[----:B------:R-:W0:Y:S01]  /*08d0*/  LDC.64 R6, c[0x0][0x380] ;  /* 0x0000e000ff067b82 */ /* 0x000e220000000a00 */
[----:B------:R-:W-:Y:S01]  /*08e0*/  IADD3 R9, PT, PT, R2, UR4, RZ ;  /* 0x0000000402097c10 */ /* 0x000fe2000fffe0ff */
[----:B------:R-:W-:-:S12]  /*08f0*/  UIADD3 UR5, UPT, UPT, -UR5, URZ, URZ ;  /* 0x000000ff05057290 */ /* 0x000fd8000fffe1ff */
.L_x_5:
[----:B0-----:R-:W-:-:S06]  /*0900*/  IMAD.WIDE R2, R9, 0x4, R6 ;  /* 0x0000000409027825 */ /* 0x001fcc00078e0206 */
[----:B------:R-:W2:Y:S01]  /*0910*/  LDG.E R3, desc[UR12][R2.64] ;  /* 0x0000000c02037981 */ /* 0x000ea2000c1e1900 */
[----:B------:R-:W-:Y:S01]  /*0920*/  UIADD3 UR5, UPT, UPT, UR5, 0x1, URZ ;  /* 0x0000000105057890 */ /* 0x000fe2000fffe0ff */
[----:B------:R-:W-:-:S03]  /*0930*/  IADD3 R9, PT, PT, R9, 0x1, RZ ;  /* 0x0000000109097810 */ /* 0x000fc60007ffe0ff */
[----:B------:R-:W-:Y:S01]  /*0940*/  UISETP.NE.AND UP0, UPT, UR5, URZ, UPT ;  /* 0x000000ff0500728c */ /* 0x000fe2000bf05270 */
[----:B--2---:R-:W-:-:S04]  /*0950*/  FSETP.GTU.AND P0, PT, R0, R3, PT ;  /* 0x000000030000720b */ /* 0x004fc80003f0c000 */
[----:B------:R-:W-:-:S04]  /*0960*/  FSEL R0, R3, R0, !P0 ;  /* 0x0000000003007208 */ /* 0x000fc80004000000 */
[----:B------:R-:W-:Y:S05]  /*0970*/  BRA.U UP0, `(.L_x_5) ;  /* 0xfffffffd00e07547 */ /* 0x000fea000b83ffff */
.L_x_0:
[----:B------:R-:W0:Y:S01]  /*0980*/  LDCU UR5, c[0x0][0x39c] ;  /* 0x00007380ff0577ac */ /* 0x000e220008000800 */
[----:B------:R-:W-:Y:S01]  /*0990*/  HFMA2 R4, -RZ, RZ, 0, 0 ;  /* 0x00000000ff047431 */ /* 0x000fe200000001ff */
[----:B0-----:R-:W-:-:S09]  /*09a0*/  UISETP.GE.AND UP0, UPT, UR5, 0x1, UPT ;  /* 0x000000010500788c */ /* 0x001fd2000bf06270 */
[----:B------:R-:W-:Y:S05]  /*09b0*/  BRA.U !UP0, `(.L_x_6) ;  /* 0x0000000d08d07547 */ /* 0x000fea000b800000 */
[----:B------:R-:W-:Y:S02]  /*09c0*/  UISETP.GE.U32.AND UP1, UPT, UR5, 0x8, UPT ;  /* 0x000000080500788c */ /* 0x000fe4000bf26070 */
[----:B------:R-:W-:Y:S01]  /*09d0*/  IMAD R8, R5, UR5, RZ ;  /* 0x0000000505087c24 */ /* 0x000fe2000f8e02ff */
[----:B------:R-:W-:Y:S01]  /*09e0*/  ULOP3.LUT UR14, UR5, 0x7, URZ, 0xc0, !UPT ;  /* 0x00000007050e7892 */ /* 0x000fe2000f8ec0ff */
[----:B------:R-:W-:Y:S01]  /*09f0*/  MOV R4, RZ ;  /* 0x000000ff00047202 */ /* 0x000fe20000000f00 */
[----:B------:R-:W-:Y:S02]  /*0a00*/  UMOV UR4, URZ ;  /* 0x000000ff00047c82 */ /* 0x000fe40008000000 */
[----:B------:R-:W-:Y:S02]  /*0a10*/  UISETP.NE.AND UP0, UPT, UR14, URZ, UPT ;  /* 0x000000ff0e00728c */ /* 0x000fe4000bf05270 */
[----:B------:R-:W-:Y:S09]  /*0a20*/  BRA.U !UP1, `(.L_x_7) ;  /* 0x0000000509d87547 */ /* 0x000ff2000b800000 */
[----:B------:R-:W0:Y:S01]  /*0a30*/  LDCU.64 UR10, c[0x0][0x380] ;  /* 0x00007000ff0a77ac */ /* 0x000e220008000a00 */
[----:B------:R-:W-:Y:S02]  /*0a40*/  MOV R4, RZ ;  /* 0x000000ff00047202 */ /* 0x000fe40000000f00 */
[----:B------:R-:W-:Y:S01]  /*0a50*/  MOV R9, R8 ;  /* 0x0000000800097202 */ /* 0x000fe20000000f00 */
[----:B------:R-:W1:Y:S01]  /*0a60*/  LDCU.64 UR8, c[0x0][0x390] ;  /* 0x00007200ff0877ac */ /* 0x000e620008000a00 */
[----:B------:R-:W-:Y:S02]  /*0a70*/  ULOP3.LUT UR4, UR5, 0x7ffffff8, URZ, 0xc0, !UPT ;  /* 0x7ffffff805047892 */ /* 0x000fe4000f8ec0ff */
[----:B0-----:R-:W-:Y:S02]  /*0a80*/  UIADD3 UR7, UP1, UPT, UR10, 0x10, URZ ;  /* 0x000000100a077890 */ /* 0x001fe4000ff3e0ff */
[----:B------:R-:W-:Y:S02]  /*0a90*/  UIADD3 UR10, UPT, UPT, -UR4, URZ, URZ ;  /* 0x000000ff040a7290 */ /* 0x000fe4000fffe1ff */
[----:B-1----:R-:W-:-:S02]  /*0aa0*/  UIADD3 UR5, UP2, UPT, UR8, 0x10, URZ ;  /* 0x0000001008057890 */ /* 0x002fc4000ff5e0ff */
[----:B------:R-:W-:Y:S02]  /*0ab0*/  UIADD3.X UR8, UPT, UPT, URZ, UR11, URZ, UP1, !UPT ;  /* 0x0000000bff087290 */ /* 0x000fe40008ffe4ff */
[----:B------:R-:W-:-:S12]  /*0ac0*/  UIADD3.X UR6, UPT, UPT, URZ, UR9, URZ, UP2, !UPT ;  /* 0x00000009ff067290 */ /* 0x000fd800097fe4ff */
.L_x_8:
[----:B------:R-:W-:Y:S02]  /*0ad0*/  MOV R2, UR7 ;  /* 0x0000000700027c02 */ /* 0x000fe40008000f00 */
[----:B------:R-:W-:-:S03]  /*0ae0*/  MOV R3, UR8 ;  /* 0x0000000800037c02 */ /* 0x000fc60008000f00 */
[----:B------:R-:W-:-:S05]  /*0af0*/  IMAD.WIDE R2, R9, 0x4, R2 ;  /* 0x0000000409027825 */ /* 0x000fca00078e0202 */
[----:B0-----:R-:W2:Y:S01]  /*0b00*/  LDG.E R7, desc[UR12][R2.64+-0x10] ;  /* 0xfffff00c02077981 */ /* 0x001ea2000c1e1900 */
[----:B------:R-:W-:Y:S01]  /*0b10*/  HFMA2 R10, -RZ, RZ, 0.96630859375, -0.0022525787353515625 ;  /* 0x3bbb989dff0a7431 */ /* 0x000fe200000001ff */
[----:B------:R-:W-:Y:S01]  /*0b20*/  MOV R11, 0x437c0000 ;  /* 0x437c0000000b7802 */ /* 0x000fe20000000f00 */
[----:B--2---:R-:W-:-:S04]  /*0b30*/  FADD R7, R7, -R0 ;  /* 0x8000000007077221 */ /* 0x004fc80000000000 */
[----:B------:R-:W-:-:S04]  /*0b40*/  FFMA.SAT R6, R7, R10, 0.5 ;  /* 0x3f00000007067423 */ /* 0x000fc8000000200a */
[----:B------:R-:W-:-:S04]  /*0b50*/  FFMA.RM R12, R6, R11, 12582913 ;  /* 0x4b400001060c7423 */ /* 0x000fc8000000400b */
[C---:B------:R-:W-:Y:S01]  /*0b60*/  FADD R6, R12.reuse, -12583039 ;  /* 0xcb40007f0c067421 */ /* 0x040fe20000000000 */
[----:B------:R-:W-:-:S03]  /*0b70*/  SHF.L.U32 R13, R12, 0x17, RZ ;  /* 0x000000170c0d7819 */ /* 0x000fc600000006ff */
[----:B------:R-:W-:-:S04]  /*0b80*/  FFMA R6, R7, 1.4426950216293334961, -R6 ;  /* 0x3fb8aa3b07067823 */ /* 0x000fc80000000806 */
[----:B------:R-:W-:Y:S01]  /*0b90*/  FFMA R14, R7, 1.925963033500011079e-08, R6 ;  /* 0x32a57060070e7823 */ /* 0x000fe20000000006 */
[----:B------:R-:W-:Y:S02]  /*0ba0*/  MOV R6, UR5 ;  /* 0x0000000500067c02 */ /* 0x000fe40008000f00 */
[----:B------:R-:W-:-:S03]  /*0bb0*/  MOV R7, UR6 ;  /* 0x0000000600077c02 */ /* 0x000fc60008000f00 */
[----:B------:R-:W0:Y:S01]  /*0bc0*/  MUFU.EX2 R14, R14 ;  /* 0x0000000e000e7308 */ /* 0x000e220000000800 */
[----:B------:R-:W-:-:S04]  /*0bd0*/  IMAD.WIDE R6, R9, 0x4, R6 ;  /* 0x0000000409067825 */ /* 0x000fc800078e0206 */
[----:B0-----:R-:W-:-:S05]  /*0be0*/  FMUL R13, R13, R14 ;  /* 0x0000000e0d0d7220 */ /* 0x001fca0000400000 */
[----:B------:R0:W-:Y:S04]  /*0bf0*/  STG.E desc[UR12][R6.64+-0x10], R13 ;  /* 0xfffff00d06007986 */ /* 0x0001e8000c10190c */
[----:B------:R-:W2:Y:S02]  /*0c00*/  LDG.E R15, desc[UR12][R2.64+-0xc] ;  /* 0xfffff40c020f7981 */ /* 0x000ea4000c1e1900 */
[----:B--2---:R-:W-:-:S04]  /*0c10*/  FADD R15, R15, -R0 ;  /* 0x800000000f0f7221 */ /* 0x004fc80000000000 */
[----:B------:R-:W-:-:S04]  /*0c20*/  FFMA.SAT R12, R15, R10, 0.5 ;  /* 0x3f0000000f0c7423 */ /* 0x000fc8000000200a */
[----:B------:R-:W-:-:S04]  /*0c30*/  FFMA.RM R12, R12, R11, 12582913 ;  /* 0x4b4000010c0c7423 */ /* 0x000fc8000000400b */
[----:B------:R-:W-:-:S04]  /*0c40*/  FADD R14, R12, -12583039 ;  /* 0xcb40007f0c0e7421 */ /* 0x000fc80000000000 */
[----:B------:R-:W-:-:S04]  /*0c50*/  FFMA R14, R15, 1.4426950216293334961, -R14 ;  /* 0x3fb8aa3b0f0e7823 */ /* 0x000fc8000000080e */
[----:B------:R-:W-:Y:S01]  /*0c60*/  FFMA R14, R15, 1.925963033500011079e-08, R14 ;  /* 0x32a570600f0e7823 */ /* 0x000fe2000000000e */
[----:B------:R-:W-:-:S05]  /*0c70*/  SHF.L.U32 R15, R12, 0x17, RZ ;  /* 0x000000170c0f7819 */ /* 0x000fca00000006ff */
[----:B------:R-:W1:Y:S02]  /*0c80*/  MUFU.EX2 R14, R14 ;  /* 0x0000000e000e7308 */ /* 0x000e640000000800 */
[----:B-1----:R-:W-:-:S05]  /*0c90*/  FMUL R15, R15, R14 ;  /* 0x0000000e0f0f7220 */ /* 0x002fca0000400000 */
        /* <DEDUP_REMOVED lines=56> */
[----:B------:R-:W2:Y:S01]  /*1020*/  LDG.E R3, desc[UR12][R2.64+0xc] ;  /* 0x00000c0c02037981 */ /* 0x000ea2000c1e1900 */
[----:B------:R-:W-:Y:S01]  /*1030*/  FADD R4, R13, R4 ;  /* 0x000000040d047221 */ /* 0x000fe20000000000 */
[----:B------:R-:W-:Y:S01]  /*1040*/  UIADD3 UR10, UPT, UPT, UR10, 0x8, URZ ;  /* 0x000000080a0a7890 */ /* 0x000fe2000fffe0ff */
[----:B------:R-:W-:Y:S02]  /*1050*/  IADD3 R9, PT, PT, R9, 0x8, RZ ;  /* 0x0000000809097810 */ /* 0x000fe40007ffe0ff */
[----:B------:R-:W-:Y:S01]  /*1060*/  FADD R4, R4, R15 ;  /* 0x0000000f04047221 */ /* 0x000fe20000000000 */
[----:B------:R-:W-:-:S03]  /*1070*/  UISETP.NE.AND UP1, UPT, UR10, URZ, UPT ;  /* 0x000000ff0a00728c */ /* 0x000fc6000bf25270 */
[----:B------:R-:W-:-:S04]  /*1080*/  FADD R4, R4, R17 ;  /* 0x0000001104047221 */ /* 0x000fc80000000000 */
[----:B------:R-:W-:-:S04]  /*1090*/  FADD R4, R4, R19 ;  /* 0x0000001304047221 */ /* 0x000fc80000000000 */
[----:B------:R-:W-:-:S04]  /*10a0*/  FADD R4, R4, R21 ;  /* 0x0000001504047221 */ /* 0x000fc80000000000 */
[----:B------:R-:W-:-:S04]  /*10b0*/  FADD R4, R4, R23 ;  /* 0x0000001704047221 */ /* 0x000fc80000000000 */
[----:B------:R-:W-:Y:S01]  /*10c0*/  FADD R4, R4, R25 ;  /* 0x0000001904047221 */ /* 0x000fe20000000000 */
[----:B--2---:R-:W-:-:S04]  /*10d0*/  FADD R27, R3, -R0 ;  /* 0x80000000031b7221 */ /* 0x004fc80000000000 */
[----:B------:R-:W-:-:S04]  /*10e0*/  FFMA.SAT R10, R27, R10, 0.5 ;  /* 0x3f0000001b0a7423 */ /* 0x000fc8000000200a */
[----:B------:R-:W-:-:S04]  /*10f0*/  FFMA.RM R10, R10, R11, 12582913 ;  /* 0x4b4000010a0a7423 */ /* 0x000fc8000000400b */
[C---:B------:R-:W-:Y:S01]  /*1100*/  FADD R12, R10.reuse, -12583039 ;  /* 0xcb40007f0a0c7421 */ /* 0x040fe20000000000 */
[----:B------:R-:W-:-:S03]  /*1110*/  SHF.L.U32 R10, R10, 0x17, RZ ;  /* 0x000000170a0a7819 */ /* 0x000fc600000006ff */
[----:B------:R-:W-:-:S04]  /*1120*/  FFMA R12, R27, 1.4426950216293334961, -R12 ;  /* 0x3fb8aa3b1b0c7823 */ /* 0x000fc8000000080c */
[----:B------:R-:W-:-:S04]  /*1130*/  FFMA R12, R27, 1.925963033500011079e-08, R12 ;  /* 0x32a570601b0c7823 */ /* 0x000fc8000000000c */
[----:B------:R-:W1:Y:S02]  /*1140*/  MUFU.EX2 R11, R12 ;  /* 0x0000000c000b7308 */ /* 0x000e640000000800 */
[----:B-1----:R-:W-:-:S04]  /*1150*/  FMUL R11, R10, R11 ;  /* 0x0000000b0a0b7220 */ /* 0x002fc80000400000 */
[----:B------:R-:W-:Y:S01]  /*1160*/  FADD R4, R4, R11 ;  /* 0x0000000b04047221 */ /* 0x000fe20000000000 */
[----:B------:R0:W-:Y:S01]  /*1170*/  STG.E desc[UR12][R6.64+0xc], R11 ;  /* 0x00000c0b06007986 */ /* 0x0001e2000c10190c */
[----:B------:R-:W-:Y:S05]  /*1180*/  BRA.U UP1, `(.L_x_8) ;  /* 0xfffffff901507547 */ /* 0x000fea000b83ffff */
.L_x_7:
[----:B------:R-:W-:Y:S05]  /*1190*/  BRA.U !UP0, `(.L_x_6) ;  /* 0x0000000508d87547 */ /* 0x000fea000b800000 */
[----:B------:R-:W1:Y:S01]  /*11a0*/  LDCU UR5, c[0x0][0x39c] ;  /* 0x00007380ff0577ac */ /* 0x000e620008000800 */
[----:B------:R-:W-:Y:S02]  /*11b0*/  UISETP.GE.U32.AND UP0, UPT, UR14, 0x4, UPT ;  /* 0x000000040e00788c */ /* 0x000fe4000bf06070 */
[----:B-1----:R-:W-:-:S04]  /*11c0*/  ULOP3.LUT UR6, UR5, 0x3, URZ, 0xc0, !UPT ;  /* 0x0000000305067892 */ /* 0x002fc8000f8ec0ff */
[----:B------:R-:W-:-:S03]  /*11d0*/  UISETP.NE.AND UP1, UPT, UR6, URZ, UPT ;  /* 0x000000ff0600728c */ /* 0x000fc6000bf25270 */
[----:B------:R-:W-:Y:S08]  /*11e0*/  BRA.U !UP0, `(.L_x_9) ;  /* 0x0000000108e07547 */ /* 0x000ff0000b800000 */
[----:B------:R-:W1:Y:S01]  /*11f0*/  LDC.64 R2, c[0x0][0x380] ;  /* 0x0000e000ff027b82 */ /* 0x000e620000000a00 */
[----:B0-----:R-:W-:-:S05]  /*1200*/  IADD3 R11, PT, PT, R8, UR4, RZ ;  /* 0x00000004080b7c10 */ /* 0x001fca000fffe0ff */
[----:B-1----:R-:W-:-:S05]  /*1210*/  IMAD.WIDE R2, R11, 0x4, R2 ;  /* 0x000000040b027825 */ /* 0x002fca00078e0202 */
[----:B------:R-:W2:Y:S01]  /*1220*/  LDG.E R7, desc[UR12][R2.64] ;  /* 0x0000000c02077981 */ /* 0x000ea2000c1e1900 */
[----:B------:R-:W-:Y:S01]  /*1230*/  HFMA2 R9, -RZ, RZ, 0.96630859375, -0.0022525787353515625 ;  /* 0x3bbb989dff097431 */ /* 0x000fe200000001ff */
[----:B------:R-:W-:Y:S01]  /*1240*/  MOV R10, 0x437c0000 ;  /* 0x437c0000000a7802 */ /* 0x000fe20000000f00 */
[----:B--2---:R-:W-:-:S04]  /*1250*/  FADD R12, R7, -R0 ;  /* 0x80000000070c7221 */ /* 0x004fc80000000000 */
[----:B------:R-:W-:-:S04]  /*1260*/  FFMA.SAT R7, R12, R9, 0.5 ;  /* 0x3f0000000c077423 */ /* 0x000fc80000002009 */
[----:B------:R-:W-:Y:S02]  /*1270*/  FFMA.RM R13, R7, R10, 12582913 ;  /* 0x4b400001070d7423 */ /* 0x000fe4000000400a */
[----:B------:R-:W0:Y:S02]  /*1280*/  LDC.64 R6, c[0x0][0x390] ;  /* 0x0000e400ff067b82 */ /* 0x000e240000000a00 */
[C---:B------:R-:W-:Y:S01]  /*1290*/  FADD R15, R13.reuse, -12583039 ;  /* 0xcb40007f0d0f7421 */ /* 0x040fe20000000000 */
[----:B------:R-:W-:-:S03]  /*12a0*/  SHF.L.U32 R13, R13, 0x17, RZ ;  /* 0x000000170d0d7819 */ /* 0x000fc600000006ff */
[----:B------:R-:W-:-:S04]  /*12b0*/  FFMA R15, R12, 1.4426950216293334961, -R15 ;  /* 0x3fb8aa3b0c0f7823 */ /* 0x000fc8000000080f */
[----:B------:R-:W-:-:S04]  /*12c0*/  FFMA R15, R12, 1.925963033500011079e-08, R15 ;  /* 0x32a570600c0f7823 */ /* 0x000fc8000000000f */
[----:B------:R-:W1:Y:S01]  /*12d0*/  MUFU.EX2 R12, R15 ;  /* 0x0000000f000c7308 */ /* 0x000e620000000800 */
[----:B0-----:R-:W-:-:S04]  /*12e0*/  IMAD.WIDE R6, R11, 0x4, R6 ;  /* 0x000000040b067825 */ /* 0x001fc800078e0206 */
[----:B-1----:R-:W-:-:S05]  /*12f0*/  FMUL R11, R13, R12 ;  /* 0x0000000c0d0b7220 */ /* 0x002fca0000400000 */
[----:B------:R1:W-:Y:S04]  /*1300*/  STG.E desc[UR12][R6.64], R11 ;  /* 0x0000000b06007986 */ /* 0x0003e8000c10190c */
[----:B------:R-:W2:Y:S02]  /*1310*/  LDG.E R13, desc[UR12][R2.64+0x4] ;  /* 0x0000040c020d7981 */ /* 0x000ea4000c1e1900 */
[----:B--2---:R-:W-:-:S04]  /*1320*/  FADD R12, R13, -R0 ;  /* 0x800000000d0c7221 */ /* 0x004fc80000000000 */
[----:B------:R-:W-:-:S04]  /*1330*/  FFMA.SAT R13, R12, R9, 0.5 ;  /* 0x3f0000000c0d7423 */ /* 0x000fc80000002009 */
[----:B------:R-:W-:-:S04]  /*1340*/  FFMA.RM R13, R13, R10, 12582913 ;  /* 0x4b4000010d0d7423 */ /* 0x000fc8000000400a */
[C---:B------:R-:W-:Y:S01]  /*1350*/  FADD R17, R13.reuse, -12583039 ;  /* 0xcb40007f0d117421 */ /* 0x040fe20000000000 */
[----:B------:R-:W-:-:S03]  /*1360*/  SHF.L.U32 R13, R13, 0x17, RZ ;  /* 0x000000170d0d7819 */ /* 0x000fc600000006ff */
[----:B------:R-:W-:-:S04]  /*1370*/  FFMA R17, R12, 1.4426950216293334961, -R17 ;  /* 0x3fb8aa3b0c117823 */ /* 0x000fc80000000811 */
[----:B------:R-:W-:-:S04]  /*1380*/  FFMA R17, R12, 1.925963033500011079e-08, R17 ;  /* 0x32a570600c117823 */ /* 0x000fc80000000011 */
[----:B------:R-:W0:Y:S02]  /*1390*/  MUFU.EX2 R12, R17 ;  /* 0x00000011000c7308 */ /* 0x000e240000000800 */
[----:B0-----:R-:W-:-:S05]  /*13a0*/  FMUL R13, R13, R12 ;  /* 0x0000000c0d0d7220 */ /* 0x001fca0000400000 */
        /* <DEDUP_REMOVED lines=12> */
[----:B------:R-:W2:Y:S01]  /*1470*/  LDG.E R3, desc[UR12][R2.64+0xc] ;  /* 0x00000c0c02037981 */ /* 0x000ea2000c1e1900 */
[----:B------:R-:W-:Y:S01]  /*1480*/  FADD R4, R4, R11 ;  /* 0x0000000b04047221 */ /* 0x000fe20000000000 */
[----:B------:R-:W-:-:S03]  /*1490*/  UIADD3 UR4, UPT, UPT, UR4, 0x4, URZ ;  /* 0x0000000404047890 */ /* 0x000fc6000fffe0ff */
        /* <DEDUP_REMOVED lines=10> */
[----:B0-----:R-:W-:-:S04]  /*1540*/  FMUL R9, R9, R10 ;  /* 0x0000000a09097220 */ /* 0x001fc80000400000 */
[----:B------:R-:W-:Y:S01]  /*1550*/  FADD R4, R4, R9 ;  /* 0x0000000904047221 */ /* 0x000fe20000000000 */
[----:B------:R1:W-:Y:S06]  /*1560*/  STG.E desc[UR12][R6.64+0xc], R9 ;  /* 0x00000c0906007986 */ /* 0x0003ec000c10190c */
.L_x_9:
[----:B------:R-:W-:Y:S05]  /*1570*/  BRA.U !UP1, `(.L_x_6) ;  /* 0x0000000109e07547 */ /* 0x000fea000b800000 */
[----:B------:R-:W-:Y:S02]  /*1580*/  UISETP.NE.AND UP0, UPT, UR6, 0x1, UPT ;  /* 0x000000010600788c */ /* 0x000fe4000bf05270 */
[----:B------:R-:W-:-:S04]  /*1590*/  ULOP3.LUT UR5, UR5, 0x1, URZ, 0xc0, !UPT ;  /* 0x0000000105057892 */ /* 0x000fc8000f8ec0ff */
[----:B------:R-:W-:-:S03]  /*15a0*/  UISETP.NE.U32.AND UP1, UPT, UR5, 0x1, UPT ;  /* 0x000000010500788c */ /* 0x000fc6000bf25070 */
[----:B------:R-:W-:Y:S08]  /*15b0*/  BRA.U !UP0, `(.L_x_10) ;  /* 0x0000000108807547 */ /* 0x000ff0000b800000 */
[----:B------:R-:W2:Y:S01]  /*15c0*/  LDC.64 R2, c[0x0][0x380] ;  /* 0x0000e000ff027b82 */ /* 0x000ea20000000a00 */
[----:B01----:R-:W-:-:S05]  /*15d0*/  IADD3 R11, PT, PT, R8, UR4, RZ ;  /* 0x00000004080b7c10 */ /* 0x003fca000fffe0ff */
[----:B--2---:R-:W-:-:S05]  /*15e0*/  IMAD.WIDE R2, R11, 0x4, R2 ;  /* 0x000000040b027825 */ /* 0x004fca00078e0202 */
        /* <DEDUP_REMOVED lines=15> */
[----:B------:R-:W3:Y:S01]  /*16e0*/  LDG.E R3, desc[UR12][R2.64+0x4] ;  /* 0x0000040c02037981 */ /* 0x000ee2000c1e1900 */
[----:B------:R-:W-:Y:S01]  /*16f0*/  FADD R4, R4, R9 ;  /* 0x0000000904047221 */ /* 0x000fe20000000000 */
[----:B------:R-:W-:Y:S01]  /*1700*/  UIADD3 UR4, UPT, UPT, UR4, 0x2, URZ ;  /* 0x0000000204047890 */ /* 0x000fe2000fffe0ff */
[----:B---3--:R-:W-:-:S04]  /*1710*/  FADD R10, R3, -R0 ;  /* 0x80000000030a7221 */ /* 0x008fc80000000000 */
        /* <DEDUP_REMOVED lines=10> */
.L_x_10:
[----:B------:R-:W-:Y:S05]  /*17c0*/  BRA.U UP1, `(.L_x_6) ;  /* 0x00000001014c7547 */ /* 0x000fea000b800000 */
[----:B------:R-:W3:Y:S01]  /*17d0*/  LDC.64 R2, c[0x0][0x380] ;  /* 0x0000e000ff027b82 */ /* 0x000ee20000000a00 */
[----:B-12---:R-:W-:-:S05]  /*17e0*/  IADD3 R9, PT, PT, R8, UR4, RZ ;  /* 0x0000000408097c10 */ /* 0x006fca000fffe0ff */
[----:B---3--:R-:W-:-:S06]  /*17f0*/  IMAD.WIDE R2, R9, 0x4, R2 ;  /* 0x0000000409027825 */ /* 0x008fcc00078e0202 */
[----:B------:R-:W2:Y:S01]  /*1800*/  LDG.E R3, desc[UR12][R2.64] ;  /* 0x0000000c02037981 */ /* 0x000ea2000c1e1900 */
[----:B0-----:R-:W-:Y:S01]  /*1810*/  HFMA2 R7, -RZ, RZ, 0.96630859375, -0.0022525787353515625 ;  /* 0x3bbb989dff077431 */ /* 0x001fe200000001ff */
        /* <DEDUP_REMOVED lines=8> */
[----:B------:R-:W-:-:S06]  /*18a0*/  FFMA R11, R0, 1.925963033500011079e-08, R11 ;  /* 0x32a57060000b7823 */ /* 0x000fcc000000000b */
[----:B------:R-:W1:Y:S01]  /*18b0*/  MUFU.EX2 R11, R11 ;  /* 0x0000000b000b7308 */ /* 0x000e620000000800 */
[----:B0-----:R-:W-:-:S04]  /*18c0*/  IMAD.WIDE R2, R9, 0x4, R6 ;  /* 0x0000000409027825 */ /* 0x001fc800078e0206 */
[----:B-1----:R-:W-:-:S04]  /*18d0*/  FMUL R7, R8, R11 ;  /* 0x0000000b08077220 */ /* 0x002fc80000400000 */
[----:B------:R-:W-:Y:S01]  /*18e0*/  FADD R4, R4, R7 ;  /* 0x0000000704047221 */ /* 0x000fe20000000000 */
[----:B------:R3:W-:Y:S06]  /*18f0*/  STG.E desc[UR12][R2.64], R7 ;  /* 0x0000000702007986 */ /* 0x0007ec000c10190c */
.L_x_6:
[----:B------:R-:W4:Y:S02]  /*1900*/  LDC R0, c[0x0][0x39c] ;  /* 0x0000e700ff007b82 */ /* 0x000f240000000800 */
[----:B----4-:R-:W-:-:S13]  /*1910*/  ISETP.GE.AND P0, PT, R0, 0x1, PT ;  /* 0x000000010000780c */ /* 0x010fda0003f06270 */
[----:B------:R-:W-:Y:S05]  /*1920*/  @!P0 EXIT ;  /* 0x000000000000894d */ /* 0x000fea0003800000 */
[----:B------:R-:W3:Y:S01]  /*1930*/  LDCU UR4, c[0x0][0x398] ;  /* 0x00007300ff0477ac */ /* 0x000ee20008000800 */
[C---:B------:R-:W-:Y:S01]  /*1940*/  ISETP.GE.U32.AND P0, PT, R0.reuse, 0x8, PT ;  /* 0x000000080000780c */ /* 0x040fe20003f06070 */
[----:B012---:R-:W-:Y:S02]  /*1950*/  HFMA2 R6, -RZ, RZ, 0, 0 ;  /* 0x00000000ff067431 */ /* 0x007fe400000001ff */
[----:B------:R-:W-:Y:S01]  /*1960*/  IMAD R5, R5, R0, RZ ;  /* 0x0000000005057224 */ /* 0x000fe200078e02ff */
[----:B------:R-:W-:Y:S02]  /*1970*/  LOP3.LUT R20, R0, 0x7, RZ, 0xc0, !PT ;  /* 0x0000000700147812 */ /* 0x000fe400078ec0ff */
[----:B---3--:R-:W-:-:S07]  /*1980*/  I2FP.F32.S32 R7, UR4 ;  /* 0x0000000400077c45 */ /* 0x008fce0008201400 */
[----:B------:R-:W-:Y:S05]  /*1990*/  @!P0 BRA `(.L_x_11) ;  /* 0x0000001000648947 */ /* 0x000fea0003800000 */
[----:B------:R-:W0:Y:S01]  /*19a0*/  LDCU.64 UR6, c[0x0][0x390] ;  /* 0x00007200ff0677ac */ /* 0x000e220008000a00 */
[----:B------:R-:W-:Y:S02]  /*19b0*/  LOP3.LUT R6, R0, 0x7ffffff8, RZ, 0xc0, !PT ;  /* 0x7ffffff800067812 */ /* 0x000fe400078ec0ff */
[----:B------:R-:W-:Y:S01]  /*19c0*/  MOV R19, R5 ;  /* 0x0000000500137202 */ /* 0x000fe20000000f00 */
[----:B------:R-:W1:Y:S01]  /*19d0*/  LDCU.64 UR4, c[0x0][0x388] ;  /* 0x00007100ff0477ac */ /* 0x000e620008000a00 */
[----:B------:R-:W-:Y:S01]  /*19e0*/  IADD3 R18, PT, PT, -R6, RZ, RZ ;  /* 0x000000ff06127210 */ /* 0x000fe20007ffe1ff */
[----:B0-----:R-:W-:Y:S02]  /*19f0*/  UIADD3 UR6, UP1, UPT, UR6, 0x10, URZ ;  /* 0x0000001006067890 */ /* 0x001fe4000ff3e0ff */
[----:B-1----:R-:W-:Y:S02]  /*1a00*/  UIADD3 UR4, UP0, UPT, UR4, 0x10, URZ ;  /* 0x0000001004047890 */ /* 0x002fe4000ff1e0ff */
[----:B------:R-:W-:-:S02]  /*1a10*/  UIADD3.X UR7, UPT, UPT, URZ, UR7, URZ, UP1, !UPT ;  /* 0x00000007ff077290 */ /* 0x000fc40008ffe4ff */
[----:B------:R-:W-:-:S12]  /*1a20*/  UIADD3.X UR5, UPT, UPT, URZ, UR5, URZ, UP0, !UPT ;  /* 0x00000005ff057290 */ /* 0x000fd800087fe4ff */
.L_x_44:
[----:B0-----:R-:W-:Y:S02]  /*1a30*/  MOV R14, UR6 ;  /* 0x00000006000e7c02 */ /* 0x001fe40008000f00 */
[----:B------:R-:W-:-:S03]  /*1a40*/  MOV R15, UR7 ;  /* 0x00000007000f7c02 */ /* 0x000fc60008000f00 */
[----:B------:R-:W-:-:S05]  /*1a50*/  IMAD.WIDE R14, R19, 0x4, R14 ;  /* 0x00000004130e7825 */ /* 0x000fca00078e020e */
[----:B------:R-:W2:Y:S01]  /*1a60*/  LDG.E R3, desc[UR12][R14.64+-0x10] ;  /* 0xfffff00c0e037981 */ /* 0x000ea2000c1e1900 */
[----:B------:R-:W0:Y:S01]  /*1a70*/  MUFU.RCP R9, R4 ;  /* 0x0000000400097308 */ /* 0x000e220000001000 */
[----:B------:R-:W-:Y:S01]  /*1a80*/  MOV R10, UR4 ;  /* 0x00000004000a7c02 */ /* 0x000fe20008000f00 */
[----:B------:R-:W-:Y:S01]  /*1a90*/  BSSY.RECONVERGENT B2, `(.L_x_12) ;  /* 0x000000f000027945 */ /* 0x000fe20003800200 */
[----:B------:R-:W-:Y:S02]  /*1aa0*/  MOV R11, UR5 ;  /* 0x00000005000b7c02 */ /* 0x000fe40008000f00 */
[----:B------:R-:W-:Y:S01]  /*1ab0*/  IADD3 R18, PT, PT, R18, 0x8, RZ ;  /* 0x0000000812127810 */ /* 0x000fe20007ffe0ff */
[----:B------:R-:W-:-:S03]  /*1ac0*/  IMAD.WIDE R10, R19, 0x4, R10 ;  /* 0x00000004130a7825 */ /* 0x000fc600078e020a */
[----:B------:R-:W-:Y:S01]  /*1ad0*/  ISETP.NE.AND P2, PT, R18, RZ, PT ;  /* 0x000000ff1200720c */ /* 0x000fe20003f45270 */
[----:B0-----:R-:W-:-:S04]  /*1ae0*/  FFMA R0, R9, -R4, 1 ;  /* 0x3f80000009007423 */ /* 0x001fc80000000804 */
[----:B------:R-:W-:Y:S01]  /*1af0*/  FFMA R0, R9, R0, R9 ;  /* 0x0000000009007223 */ /* 0x000fe20000000009 */
[----:B--2---:R-:W0:Y:S03]  /*1b00*/  FCHK P0, R3, R4 ;  /* 0x0000000403007302 */ /* 0x004e260000000000 */
[----:B------:R-:W-:-:S04]  /*1b10*/  FFMA R9, R3, R0, RZ ;  /* 0x0000000003097223 */ /* 0x000fc800000000ff */
[----:B------:R-:W-:-:S04]  /*1b20*/  FFMA R2, R9, -R4, R3 ;  /* 0x8000000409027223 */ /* 0x000fc80000000003 */
[----:B------:R-:W-:Y:S01]  /*1b30*/  FFMA R0, R0, R2, R9 ;  /* 0x0000000200007223 */ /* 0x000fe20000000009 */
[----:B0-----:R-:W-:Y:S06]  /*1b40*/  @!P0 BRA `(.L_x_13) ;  /* 0x00000000000c8947 */ /* 0x001fec0003800000 */
[----:B------:R-:W-:Y:S02]  /*1b50*/  MOV R0, R4 ;  /* 0x0000000400007202 */ /* 0x000fe40000000f00 */
[----:B------:R-:W-:-:S07]  /*1b60*/  MOV R2, 0x1b80 ;  /* 0x00001b8000027802 */ /* 0x000fce0000000f00 */
[----:B------:R-:W-:Y:S05]  /*1b70*/  CALL.REL.NOINC `($__internal_0_$__cuda_sm3x_div_rn_noftz_f32_slowpath) ;  /* 0x0000002000087944 */ /* 0x000fea0003c00000 */
.L_x_13:
[----:B------:R-:W-:Y:S05]  /*1b80*/  BSYNC.RECONVERGENT B2 ;  /* 0x0000000000027941 */ /* 0x000fea0003800200 */
.L_x_12:
[----:B------:R-:W2:Y:S01]  /*1b90*/  LDG.E R3, desc[UR12][R10.64+-0x10] ;  /* 0xfffff00c0a037981 */ /* 0x000ea2000c1e1900 */
[----:B------:R-:W0:Y:S01]  /*1ba0*/  MUFU.RCP R2, R7 ;  /* 0x0000000700027308 */ /* 0x000e220000001000 */
[----:B------:R-:W-:Y:S01]  /*1bb0*/  BSSY.RECONVERGENT B2, `(.L_x_14) ;  /* 0x000000d000027945 */ /* 0x000fe20003800200 */
[----:B0-----:R-:W-:-:S04]  /*1bc0*/  FFMA R9, -R7, R2, 1 ;  /* 0x3f80000007097423 */ /* 0x001fc80000000102 */
[----:B------:R-:W-:Y:S01]  /*1bd0*/  FFMA R2, R2, R9, R2 ;  /* 0x0000000902027223 */ /* 0x000fe20000000002 */
[----:B--2---:R-:W-:-:S04]  /*1be0*/  FADD R3, -R3, R0 ;  /* 0x0000000003037221 */ /* 0x004fc80000000100 */
[----:B------:R-:W0:Y:S01]  /*1bf0*/  FCHK P0, R3, R7 ;  /* 0x0000000703007302 */ /* 0x000e220000000000 */
[----:B------:R-:W-:-:S04]  /*1c00*/  FFMA R9, R3, R2, RZ ;  /* 0x0000000203097223 */ /* 0x000fc800000000ff */
[----:B------:R-:W-:-:S04]  /*1c10*/  FFMA R0, -R7, R9, R3 ;  /* 0x0000000907007223 */ /* 0x000fc80000000103 */
[----:B------:R-:W-:Y:S01]  /*1c20*/  FFMA R9, R2, R0, R9 ;  /* 0x0000000002097223 */ /* 0x000fe20000000009 */
[----:B0-----:R-:W-:Y:S06]  /*1c30*/  @!P0 BRA `(.L_x_15) ;  /* 0x0000000000108947 */ /* 0x001fec0003800000 */
[----:B------:R-:W-:Y:S02]  /*1c40*/  MOV R0, R7 ;  /* 0x0000000700007202 */ /* 0x000fe40000000f00 */
[----:B------:R-:W-:-:S07]  /*1c50*/  MOV R2, 0x1c70 ;  /* 0x00001c7000027802 */ /* 0x000fce0000000f00 */
[----:B------:R-:W-:Y:S05]  /*1c60*/  CALL.REL.NOINC `($__internal_0_$__cuda_sm3x_div_rn_noftz_f32_slowpath) ;  /* 0x0000001c00cc7944 */ /* 0x000fea0003c00000 */
[----:B------:R-:W-:-:S07]  /*1c70*/  MOV R9, R0 ;  /* 0x0000000000097202 */ /* 0x000fce0000000f00 */
.L_x_15:
[----:B------:R-:W-:Y:S05]  /*1c80*/  BSYNC.RECONVERGENT B2 ;  /* 0x0000000000027941 */ /* 0x000fea0003800200 */
.L_x_14:
[----:B------:R-:W2:Y:S01]  /*1c90*/  LDG.E R8, desc[UR12][R14.64+-0xc] ;  /* 0xfffff40c0e087981 */ /* 0x000ea2000c1e1900 */
[----:B------:R-:W0:Y:S01]  /*1ca0*/  MUFU.RCP R3, R4 ;  /* 0x0000000400037308 */ /* 0x000e220000001000 */
[----:B------:R-:W-:Y:S02]  /*1cb0*/  BSSY.RECONVERGENT B2, `(.L_x_16) ;  /* 0x000000d000027945 */ /* 0x000fe40003800200 */
[----:B------:R1:W-:Y:S01]  /*1cc0*/  STG.E desc[UR12][R14.64+-0x10], R9 ;  /* 0xfffff0090e007986 */ /* 0x0003e2000c10190c */
[----:B0-----:R-:W-:-:S04]  /*1cd0*/  FFMA R0, R3, -R4, 1 ;  /* 0x3f80000003007423 */ /* 0x001fc80000000804 */
[----:B------:R-:W-:Y:S01]  /*1ce0*/  FFMA R0, R3, R0, R3 ;  /* 0x0000000003007223 */ /* 0x000fe20000000003 */
[----:B--2---:R-:W0:Y:S03]  /*1cf0*/  FCHK P0, R8, R4 ;  /* 0x0000000408007302 */ /* 0x004e260000000000 */
[----:B------:R-:W-:-:S04]  /*1d00*/  FFMA R3, R0, R8, RZ ;  /* 0x0000000800037223 */ /* 0x000fc800000000ff */
[----:B------:R-:W-:-:S04]  /*1d10*/  FFMA R2, R3, -R4, R8 ;  /* 0x8000000403027223 */ /* 0x000fc80000000008 */
[----:B------:R-:W-:Y:S01]  /*1d20*/  FFMA R0, R0, R2, R3 ;  /* 0x0000000200007223 */ /* 0x000fe20000000003 */
[----:B01----:R-:W-:Y:S06]  /*1d30*/  @!P0 BRA `(.L_x_17) ;  /* 0x0000000000108947 */ /* 0x003fec0003800000 */
[----:B------:R-:W-:Y:S02]  /*1d40*/  MOV R3, R8 ;  /* 0x0000000800037202 */ /* 0x000fe40000000f00 */
[----:B------:R-:W-:Y:S02]  /*1d50*/  MOV R0, R4 ;  /* 0x0000000400007202 */ /* 0x000fe40000000f00 */
[----:B------:R-:W-:-:S07]  /*1d60*/  MOV R2, 0x1d80 ;  /* 0x00001d8000027802 */ /* 0x000fce0000000f00 */
[----:B------:R-:W-:Y:S05]  /*1d70*/  CALL.REL.NOINC `($__internal_0_$__cuda_sm3x_div_rn_noftz_f32_slowpath) ;  /* 0x0000001c00887944 */ /* 0x000fea0003c00000 */
.L_x_17:
[----:B------:R-:W-:Y:S05]  /*1d80*/  BSYNC.RECONVERGENT B2 ;  /* 0x0000000000027941 */ /* 0x000fea0003800200 */
.L_x_16:
[----:B------:R-:W2:Y:S01]  /*1d90*/  LDG.E R3, desc[UR12][R10.64+-0xc] ;  /* 0xfffff40c0a037981 */ /* 0x000ea2000c1e1900 */
[----:B------:R-:W0:Y:S01]  /*1da0*/  MUFU.RCP R2, R7 ;  /* 0x0000000700027308 */ /* 0x000e220000001000 */
[----:B------:R-:W-:Y:S01]  /*1db0*/  BSSY.RECONVERGENT B2, `(.L_x_18) ;  /* 0x000000e000027945 */ /* 0x000fe20003800200 */
[----:B0-----:R-:W-:Y:S01]  /*1dc0*/  FFMA R9, -R7, R2, 1 ;  /* 0x3f80000007097423 */ /* 0x001fe20000000102 */
[----:B--2---:R-:W-:-:S03]  /*1dd0*/  FADD R8, -R3, R0 ;  /* 0x0000000003087221 */ /* 0x004fc60000000100 */
[----:B------:R-:W-:Y:S02]  /*1de0*/  FFMA R0, R2, R9, R2 ;  /* 0x0000000902007223 */ /* 0x000fe40000000002 */
[----:B------:R-:W0:Y:S02]  /*1df0*/  FCHK P0, R8, R7 ;  /* 0x0000000708007302 */ /* 0x000e240000000000 */
[----:B------:R-:W-:-:S04]  /*1e00*/  FFMA R2, R0, R8, RZ ;  /* 0x0000000800027223 */ /* 0x000fc800000000ff */
[----:B------:R-:W-:-:S04]  /*1e10*/  FFMA R3, -R7, R2, R8 ;  /* 0x0000000207037223 */ /* 0x000fc80000000108 */
[----:B------:R-:W-:Y:S01]  /*1e20*/  FFMA R3, R0, R3, R2 ;  /* 0x0000000300037223 */ /* 0x000fe20000000002 */
[----:B0-----:R-:W-:Y:S06]  /*1e30*/  @!P0 BRA `(.L_x_19) ;  /* 0x0000000000148947 */ /* 0x001fec0003800000 */
[----:B------:R-:W-:Y:S02]  /*1e40*/  MOV R3, R8 ;  /* 0x0000000800037202 */ /* 0x000fe40000000f00 */
[----:B------:R-:W-:Y:S02]  /*1e50*/  MOV R0, R7 ;  /* 0x0000000700007202 */ /* 0x000fe40000000f00 */
[----:B------:R-:W-:-:S07]  /*1e60*/  MOV R2, 0x1e80 ;  /* 0x00001e8000027802 */ /* 0x000fce0000000f00 */
[----:B------:R-:W-:Y:S05]  /*1e70*/  CALL.REL.NOINC `($__internal_0_$__cuda_sm3x_div_rn_noftz_f32_slowpath) ;  /* 0x0000001c00487944 */ /* 0x000fea0003c00000 */
[----:B------:R-:W-:-:S07]  /*1e80*/  MOV R3, R0 ;  /* 0x0000000000037202 */ /* 0x000fce0000000f00 */
.L_x_19:
[----:B------:R-:W-:Y:S05]  /*1e90*/  BSYNC.RECONVERGENT B2 ;  /* 0x0000000000027941 */ /* 0x000fea0003800200 */
.L_x_18:
        /* <DEDUP_REMOVED lines=15> */
.L_x_21:
[----:B------:R-:W-:Y:S05]  /*1f90*/  BSYNC.RECONVERGENT B2 ;  /* 0x0000000000027941 */ /* 0x000fea0003800200 */
.L_x_20:
        /* <DEDUP_REMOVED lines=16> */
.L_x_23:
[----:B------:R-:W-:Y:S05]  /*20a0*/  BSYNC.RECONVERGENT B2 ;  /* 0x0000000000027941 */ /* 0x000fea0003800200 */
.L_x_22:
        /* <DEDUP_REMOVED lines=15> */
.L_x_25:
[----:B------:R-:W-:Y:S05]  /*21a0*/  BSYNC.RECONVERGENT B2 ;  /* 0x0000000000027941 */ /* 0x000fea0003800200 */
.L_x_24:
        /* <DEDUP_REMOVED lines=16> */
.L_x_27:
[----:B------:R-:W-:Y:S05]  /*22b0*/  BSYNC.RECONVERGENT B2 ;  /* 0x0000000000027941 */ /* 0x000fea0003800200 */
.L_x_26:
        /* <DEDUP_REMOVED lines=15> */
.L_x_29:
[----:B------:R-:W-:Y:S05]  /*23b0*/  BSYNC.RECONVERGENT B2 ;  /* 0x0000000000027941 */ /* 0x000fea0003800200 */
.L_x_28:
        /* <DEDUP_REMOVED lines=16> */
.L_x_31:
[----:B------:R-:W-:Y:S05]  /*24c0*/  BSYNC.RECONVERGENT B2 ;  /* 0x0000000000027941 */ /* 0x000fea0003800200 */
.L_x_30:
        /* <DEDUP_REMOVED lines=15> */
.L_x_33:
[----:B------:R-:W-:Y:S05]  /*25c0*/  BSYNC.RECONVERGENT B2 ;  /* 0x0000000000027941 */ /* 0x000fea0003800200 */
.L_x_32:
        /* <DEDUP_REMOVED lines=16> */
.L_x_35:
[----:B------:R-:W-:Y:S05]  /*26d0*/  BSYNC.RECONVERGENT B2 ;  /* 0x0000000000027941 */ /* 0x000fea0003800200 */
.L_x_34:
        /* <DEDUP_REMOVED lines=15> */
.L_x_37:
[----:B------:R-:W-:Y:S05]  /*27d0*/  BSYNC.RECONVERGENT B2 ;  /* 0x0000000000027941 */ /* 0x000fea0003800200 */
.L_x_36:
        /* <DEDUP_REMOVED lines=16> */
.L_x_39:
[----:B------:R-:W-:Y:S05]  /*28e0*/  BSYNC.RECONVERGENT B2 ;  /* 0x0000000000027941 */ /* 0x000fea0003800200 */
.L_x_38:
        /* <DEDUP_REMOVED lines=15> */
.L_x_41:
[----:B------:R-:W-:Y:S05]  /*29e0*/  BSYNC.RECONVERGENT B2 ;  /* 0x0000000000027941 */ /* 0x000fea0003800200 */
.L_x_40:
        /* <DEDUP_REMOVED lines=16> */
.L_x_43:
[----:B------:R-:W-:Y:S05]  /*2af0*/  BSYNC.RECONVERGENT B2 ;  /* 0x0000000000027941 */ /* 0x000fea0003800200 */
.L_x_42:
[----:B------:R0:W-:Y:S01]  /*2b00*/  STG.E desc[UR12][R14.64+0xc], R3 ;  /* 0x00000c030e007986 */ /* 0x0001e2000c10190c */
[----:B------:R-:W-:Y:S01]  /*2b10*/  IADD3 R19, PT, PT, R19, 0x8, RZ ;  /* 0x0000000813137810 */ /* 0x000fe20007ffe0ff */
[----:B------:R-:W-:Y:S06]  /*2b20*/  @P2 BRA `(.L_x_44) ;  /* 0xffffffec00c02947 */ /* 0x000fec000383ffff */
.L_x_11:
[----:B------:R-:W-:-:S13]  /*2b30*/  ISETP.NE.AND P0, PT, R20, RZ, PT ;  /* 0x000000ff1400720c */ /* 0x000fda0003f05270 */
[----:B------:R-:W-:Y:S05]  /*2b40*/  @!P0 EXIT ;  /* 0x000000000000894d */ /* 0x000fea0003800000 */
[----:B------:R-:W1:Y:S01]  /*2b50*/  LDCU UR4, c[0x0][0x39c] ;  /* 0x00007380ff0477ac */ /* 0x000e620008000800 */
[----:B------:R-:W-:Y:S01]  /*2b60*/  ISETP.GE.U32.AND P0, PT, R20, 0x4, PT ;  /* 0x000000041400780c */ /* 0x000fe20003f06070 */
[----:B-1----:R-:W-:-:S12]  /*2b70*/  ULOP3.LUT UR4, UR4, 0x3, URZ, 0xc0, !UPT ;  /* 0x0000000304047892 */ /* 0x002fd8000f8ec0ff */
[----:B------:R-:W-:Y:S05]  /*2b80*/  @!P0 BRA `(.L_x_45) ;  /* 0x0000000800288947 */ /* 0x000fea0003800000 */
[----:B0-----:R-:W0:Y:S01]  /*2b90*/  LDC.64 R14, c[0x0][0x390] ;  /* 0x0000e400ff0e7b82 */ /* 0x001e220000000a00 */
[----:B------:R-:W-:-:S05]  /*2ba0*/  IADD3 R10, PT, PT, R5, R6, RZ ;  /* 0x00000006050a7210 */ /* 0x000fca0007ffe0ff */
[----:B0-----:R-:W-:-:S05]  /*2bb0*/  IMAD.WIDE R14, R10, 0x4, R14 ;  /* 0x000000040a0e7825 */ /* 0x001fca00078e020e */
[----:B------:R-:W2:Y:S01]  /*2bc0*/  LDG.E R8, desc[UR12][R14.64] ;  /* 0x0000000c0e087981 */ /* 0x000ea2000c1e1900 */
[----:B------:R-:W0:Y:S01]  /*2bd0*/  MUFU.RCP R3, R4 ;  /* 0x0000000400037308 */ /* 0x000e220000001000 */
[----:B------:R-:W-:Y:S01]  /*2be0*/  BSSY.RECONVERGENT B2, `(.L_x_46) ;  /* 0x000000c000027945 */ /* 0x000fe20003800200 */
[----:B0-----:R-:W-:-:S04]  /*2bf0*/  FFMA R0, R3, -R4, 1 ;  /* 0x3f80000003007423 */ /* 0x001fc80000000804 */
[----:B------:R-:W-:Y:S02]  /*2c00*/  FFMA R0, R3, R0, R3 ;  /* 0x0000000003007223 */ /* 0x000fe40000000003 */
[----:B--2---:R-:W0:Y:S02]  /*2c10*/  FCHK P0, R8, R4 ;  /* 0x0000000408007302 */ /* 0x004e240000000000 */
[----:B------:R-:W-:-:S04]  /*2c20*/  FFMA R3, R0, R8, RZ ;  /* 0x0000000800037223 */ /* 0x000fc800000000ff */
[----:B------:R-:W-:-:S04]  /*2c30*/  FFMA R2, R3, -R4, R8 ;  /* 0x8000000403027223 */ /* 0x000fc80000000008 */
[----:B------:R-:W-:Y:S01]  /*2c40*/  FFMA R0, R0, R2, R3 ;  /* 0x0000000200007223 */ /* 0x000fe20000000003 */
[----:B0-----:R-:W-:Y:S06]  /*2c50*/  @!P0 BRA `(.L_x_47) ;  /* 0x0000000000108947 */ /* 0x001fec0003800000 */
[----:B------:R-:W-:Y:S02]  /*2c60*/  MOV R3, R8 ;  /* 0x0000000800037202 */ /* 0x000fe40000000f00 */
[----:B------:R-:W-:Y:S02]  /*2c70*/  MOV R0, R4 ;  /* 0x0000000400007202 */ /* 0x000fe40000000f00 */
[----:B------:R-:W-:-:S07]  /*2c80*/  MOV R2, 0x2ca0 ;  /* 0x00002ca000027802 */ /* 0x000fce0000000f00 */
[----:B------:R-:W-:Y:S05]  /*2c90*/  CALL.REL.NOINC `($__internal_0_$__cuda_sm3x_div_rn_noftz_f32_slowpath) ;  /* 0x0000000c00c07944 */ /* 0x000fea0003c00000 */
.L_x_47:
[----:B------:R-:W-:Y:S05]  /*2ca0*/  BSYNC.RECONVERGENT B2 ;  /* 0x0000000000027941 */ /* 0x000fea0003800200 */
.L_x_46:
[----:B------:R-:W0:Y:S02]  /*2cb0*/  LDC.64 R2, c[0x0][0x388] ;  /* 0x0000e200ff027b82 */ /* 0x000e240000000a00 */
[----:B0-----:R-:W-:-:S05]  /*2cc0*/  IMAD.WIDE R10, R10, 0x4, R2 ;  /* 0x000000040a0a7825 */ /* 0x001fca00078e0202 */
        /* <DEDUP_REMOVED lines=16> */
.L_x_49:
[----:B------:R-:W-:Y:S05]  /*2dd0*/  BSYNC.RECONVERGENT B2 ;  /* 0x0000000000027941 */ /* 0x000fea0003800200 */
.L_x_48:
        /* <DEDUP_REMOVED lines=15> */
.L_x_51:
[----:B------:R-:W-:Y:S05]  /*2ed0*/  BSYNC.RECONVERGENT B2 ;  /* 0x0000000000027941 */ /* 0x000fea0003800200 */
.L_x_50:
        /* <DEDUP_REMOVED lines=16> */
.L_x_53:
[----:B------:R-:W-:Y:S05]  /*2fe0*/  BSYNC.RECONVERGENT B2 ;  /* 0x0000000000027941 */ /* 0x000fea0003800200 */
.L_x_52:
        /* <DEDUP_REMOVED lines=15> */
.L_x_55:
[----:B------:R-:W-:Y:S05]  /*30e0*/  BSYNC.RECONVERGENT B2 ;  /* 0x0000000000027941 */ /* 0x000fea0003800200 */
.L_x_54:
        /* <DEDUP_REMOVED lines=16> */
.L_x_57:
[----:B------:R-:W-:Y:S05]  /*31f0*/  BSYNC.RECONVERGENT B2 ;  /* 0x0000000000027941 */ /* 0x000fea0003800200 */
.L_x_56:
        /* <DEDUP_REMOVED lines=15> */
.L_x_59:
[----:B------:R-:W-:Y:S05]  /*32f0*/  BSYNC.RECONVERGENT B2 ;  /* 0x0000000000027941 */ /* 0x000fea0003800200 */
.L_x_58:
        /* <DEDUP_REMOVED lines=16> */
.L_x_61:
[----:B------:R-:W-:Y:S05]  /*3400*/  BSYNC.RECONVERGENT B2 ;  /* 0x0000000000027941 */ /* 0x000fea0003800200 */
.L_x_60:
[----:B------:R1:W-:Y:S01]  /*3410*/  STG.E desc[UR12][R14.64+0xc], R3 ;  /* 0x00000c030e007986 */ /* 0x0003e2000c10190c */
[----:B------:R-:W-:-:S07]  /*3420*/  IADD3 R6, PT, PT, R6, 0x4, RZ ;  /* 0x0000000406067810 */ /* 0x000fce0007ffe0ff */
.L_x_45:
[----:B------:R-:W-:-:S13]  /*3430*/  ISETP.NE.AND P0, PT, RZ, UR4, PT ;  /* 0x00000004ff007c0c */ /* 0x000fda000bf05270 */
[----:B------:R-:W-:Y:S05]  /*3440*/  @!P0 EXIT ;  /* 0x000000000000894d */ /* 0x000fea0003800000 */
[----:B------:R-:W-:-:S09]  /*3450*/  UISETP.NE.AND UP0, UPT, UR4, 0x1, UPT ;  /* 0x000000010400788c */ /* 0x000fd2000bf05270 */
[----:B------:R-:W-:Y:S05]  /*3460*/  BRA.U !UP0, `(.L_x_62) ;  /* 0x0000000508207547 */ /* 0x000fea000b800000 */
[----:B01----:R-:W0:Y:S01]  /*3470*/  LDC.64 R14, c[0x0][0x390] ;  /* 0x0000e400ff0e7b82 */ /* 0x003e220000000a00 */
        /* <DEDUP_REMOVED lines=16> */
.L_x_64:
[----:B------:R-:W-:Y:S05]  /*3580*/  BSYNC.RECONVERGENT B2 ;  /* 0x0000000000027941 */ /* 0x000fea0003800200 */
.L_x_63:
        /* <DEDUP_REMOVED lines=18> */
.L_x_66:
[----:B------:R-:W-:Y:S05]  /*36b0*/  BSYNC.RECONVERGENT B2 ;  /* 0x0000000000027941 */ /* 0x000fea0003800200 */
.L_x_65:
        /* <DEDUP_REMOVED lines=15> */
.L_x_68:
[----:B------:R-:W-:Y:S05]  /*37b0*/  BSYNC.RECONVERGENT B2 ;  /* 0x0000000000027941 */ /* 0x000fea0003800200 */
.L_x_67:
        /* <DEDUP_REMOVED lines=16> */
.L_x_70:
[----:B------:R-:W-:Y:S05]  /*38c0*/  BSYNC.RECONVERGENT B2 ;  /* 0x0000000000027941 */ /* 0x000fea0003800200 */
.L_x_69:
[----:B------:R2:W-:Y:S01]  /*38d0*/  STG.E desc[UR12][R14.64+0x4], R3 ;  /* 0x000004030e007986 */ /* 0x0005e2000c10190c */
[----:B------:R-:W-:-:S07]  /*38e0*/  IADD3 R6, PT, PT, R6, 0x2, RZ ;  /* 0x0000000206067810 */ /* 0x000fce0007ffe0ff */
.L_x_62:
[----:B------:R-:W3:Y:S02]  /*38f0*/  LDC R0, c[0x0][0x39c] ;  /* 0x0000e700ff007b82 */ /* 0x000ee40000000800 */
[----:B---3--:R-:W-:-:S04]  /*3900*/  LOP3.LUT R0, R0, 0x1, RZ, 0xc0, !PT ;  /* 0x0000000100007812 */ /* 0x008fc800078ec0ff */
[----:B------:R-:W-:-:S13]  /*3910*/  ISETP.NE.U32.AND P0, PT, R0, 0x1, PT ;  /* 0x000000010000780c */ /* 0x000fda0003f05070 */
[----:B------:R-:W-:Y:S05]  /*3920*/  @P0 EXIT ;  /* 0x000000000000094d */ /* 0x000fea0003800000 */
[----:B------:R-:W3:Y:S01]  /*3930*/  LDC.64 R10, c[0x0][0x390] ;  /* 0x0000e400ff0a7b82 */ /* 0x000ee20000000a00 */
[----:B------:R-:W-:-:S05]  /*3940*/  IADD3 R5, PT, PT, R5, R6, RZ ;  /* 0x0000000605057210 */ /* 0x000fca0007ffe0ff */
[----:B---3--:R-:W-:-:S05]  /*3950*/  IMAD.WIDE R10, R5, 0x4, R10 ;  /* 0x00000004050a7825 */ /* 0x008fca00078e020a */
[----:B------:R-:W3:Y:S01]  /*3960*/  LDG.E R6, desc[UR12][R10.64] ;  /* 0x0000000c0a067981 */ /* 0x000ee2000c1e1900 */
[----:B012---:R-:W0:Y:S01]  /*3970*/  MUFU.RCP R3, R4 ;  /* 0x0000000400037308 */ /* 0x007e220000001000 */
[----:B------:R-:W-:Y:S01]  /*3980*/  BSSY.RECONVERGENT B2, `(.L_x_71) ;  /* 0x000000c000027945 */ /* 0x000fe20003800200 */
[----:B0-----:R-:W-:-:S04]  /*3990*/  FFMA R0, R3, -R4, 1 ;  /* 0x3f80000003007423 */ /* 0x001fc80000000804 */
[----:B------:R-:W-:Y:S02]  /*39a0*/  FFMA R0, R3, R0, R3 ;  /* 0x0000000003007223 */ /* 0x000fe40000000003 */
[----:B---3--:R-:W0:Y:S02]  /*39b0*/  FCHK P0, R6, R4 ;  /* 0x0000000406007302 */ /* 0x008e240000000000 */
        /* <DEDUP_REMOVED lines=8> */
.L_x_72:
[----:B------:R-:W-:Y:S05]  /*3a40*/  BSYNC.RECONVERGENT B2 ;  /* 0x0000000000027941 */ /* 0x000fea0003800200 */
.L_x_71:
[----:B------:R-:W0:Y:S02]  /*3a50*/  LDC.64 R2, c[0x0][0x388] ;  /* 0x0000e200ff027b82 */ /* 0x000e240000000a00 */
[----:B0-----:R-:W-:-:S06]  /*3a60*/  IMAD.WIDE R2, R5, 0x4, R2 ;  /* 0x0000000405027825 */ /* 0x001fcc00078e0202 */
        /* <DEDUP_REMOVED lines=16> */
.L_x_74:
[----:B------:R-:W-:Y:S05]  /*3b70*/  BSYNC.RECONVERGENT B2 ;  /* 0x0000000000027941 */ /* 0x000fea0003800200 */
.L_x_73:
[----:B------:R-:W-:Y:S01]  /*3b80*/  STG.E desc[UR12][R10.64], R5 ;  /* 0x000000050a007986 */ /* 0x000fe2000c10190c */
[----:B------:R-:W-:Y:S05]  /*3b90*/  EXIT ;  /* 0x000000000000794d */ /* 0x000fea0003800000 */
        .weak           $__internal_0_$__cuda_sm3x_div_rn_noftz_f32_slowpath
        .type           $__internal_0_$__cuda_sm3x_div_rn_noftz_f32_slowpath,@function
        .size           $__internal_0_$__cuda_sm3x_div_rn_noftz_f32_slowpath,(.L_x_135 - $__internal_0_$__cuda_sm3x_div_rn_noftz_f32_slowpath)
$__internal_0_$__cuda_sm3x_div_rn_noftz_f32_slowpath:
[----:B------:R-:W-:Y:S01]  /*3ba0*/  SHF.R.U32.HI R8, RZ, 0x17, R0 ;  /* 0x00000017ff087819 */ /* 0x000fe20000011600 */
[----:B------:R-:W-:Y:S01]  /*3bb0*/  BSSY.RECONVERGENT B0, `(.L_x_75) ;  /* 0x0000062000007945 */ /* 0x000fe20003800200 */
[----:B------:R-:W-:Y:S02]  /*3bc0*/  SHF.R.U32.HI R12, RZ, 0x17, R3 ;  /* 0x00000017ff0c7819 */ /* 0x000fe40000011603 */
[----:B------:R-:W-:Y:S02]  /*3bd0*/  LOP3.LUT R8, R8, 0xff, RZ, 0xc0, !PT ;  /* 0x000000ff08087812 */ /* 0x000fe400078ec0ff */
[----:B------:R-:W-:Y:S02]  /*3be0*/  LOP3.LUT R12, R12, 0xff, RZ, 0xc0, !PT ;  /* 0x000000ff0c0c7812 */ /* 0x000fe400078ec0ff */
[----:B------:R-:W-:Y:S02]  /*3bf0*/  IADD3 R13, PT, PT, R8, -0x1, RZ ;  /* 0xffffffff080d7810 */ /* 0x000fe40007ffe0ff */
[----:B------:R-:W-:-:S02]  /*3c00*/  IADD3 R16, PT, PT, R12, -0x1, RZ ;  /* 0xffffffff0c107810 */ /* 0x000fc40007ffe0ff */
[----:B------:R-:W-:-:S04]  /*3c10*/  ISETP.GT.U32.AND P0, PT, R13, 0xfd, PT ;  /* 0x000000fd0d00780c */ /* 0x000fc80003f04070 */
[----:B------:R-:W-:-:S13]  /*3c20*/  ISETP.GT.U32.OR P0, PT, R16, 0xfd, P0 ;  /* 0x000000fd1000780c */ /* 0x000fda0000704470 */
[----:B------:R-:W-:Y:S01]  /*3c30*/  @!P0 MOV R9, RZ ;  /* 0x000000ff00098202 */ /* 0x000fe20000000f00 */
[----:B------:R-:W-:Y:S06]  /*3c40*/  @!P0 BRA `(.L_x_76) ;  /* 0x00000000005c8947 */ /* 0x000fec0003800000 */
[----:B------:R-:W-:Y:S02]  /*3c50*/  FSETP.GTU.FTZ.AND P0, PT, |R3|, +INF , PT ;  /* 0x7f8000000300780b */ /* 0x000fe40003f1c200 */
[----:B------:R-:W-:-:S04]  /*3c60*/  FSETP.GTU.FTZ.AND P1, PT, |R0|, +INF , PT ;  /* 0x7f8000000000780b */ /* 0x000fc80003f3c200 */
[----:B------:R-:W-:-:S13]  /*3c70*/  PLOP3.LUT P0, PT, P0, P1, PT, 0xf8, 0x8f ;  /* 0x00000000008f781c */ /* 0x000fda0000703f70 */
[----:B------:R-:W-:Y:S05]  /*3c80*/  @P0 BRA `(.L_x_77) ;  /* 0x00000004004c0947 */ /* 0x000fea0003800000 */
[----:B------:R-:W-:-:S13]  /*3c90*/  LOP3.LUT P0, RZ, R0, 0x7fffffff, R3, 0xc8, !PT ;  /* 0x7fffffff00ff7812 */ /* 0x000fda000780c803 */
[----:B------:R-:W-:Y:S05]  /*3ca0*/  @!P0 BRA `(.L_x_78) ;  /* 0x00000004003c8947 */ /* 0x000fea0003800000 */
[C---:B------:R-:W-:Y:S02]  /*3cb0*/  FSETP.NEU.FTZ.AND P3, PT, |R3|.reuse, +INF , PT ;  /* 0x7f8000000300780b */ /* 0x040fe40003f7d200 */
[----:B------:R-:W-:Y:S02]  /*3cc0*/  FSETP.NEU.FTZ.AND P1, PT, |R0|, +INF , PT ;  /* 0x7f8000000000780b */ /* 0x000fe40003f3d200 */
[----:B------:R-:W-:-:S11]  /*3cd0*/  FSETP.NEU.FTZ.AND P0, PT, |R3|, +INF , PT ;  /* 0x7f8000000300780b */ /* 0x000fd60003f1d200 */
[----:B------:R-:W-:Y:S05]  /*3ce0*/  @!P1 BRA !P3, `(.L_x_78) ;  /* 0x00000004002c9947 */ /* 0x000fea0005800000 */
[----:B------:R-:W-:-:S04]  /*3cf0*/  LOP3.LUT P3, RZ, R3, 0x7fffffff, RZ, 0xc0, !PT ;  /* 0x7fffffff03ff7812 */ /* 0x000fc8000786c0ff */
[----:B------:R-:W-:-:S13]  /*3d00*/  PLOP3.LUT P1, PT, P1, P3, PT, 0x2f, 0xf2 ;  /* 0x0000000000f2781c */ /* 0x000fda0000f26577 */
[----:B------:R-:W-:Y:S05]  /*3d10*/  @P1 BRA `(.L_x_79) ;  /* 0x0000000400181947 */ /* 0x000fea0003800000 */
[----:B------:R-:W-:-:S04]  /*3d20*/  LOP3.LUT P1, RZ, R0, 0x7fffffff, RZ, 0xc0, !PT ;  /* 0x7fffffff00ff7812 */ /* 0x000fc8000782c0ff */
[----:B------:R-:W-:-:S13]  /*3d30*/  PLOP3.LUT P0, PT, P0, P1, PT, 0x2f, 0xf2 ;  /* 0x0000000000f2781c */ /* 0x000fda0000702577 */
[----:B------:R-:W-:Y:S05]  /*3d40*/  @P0 BRA `(.L_x_80) ;  /* 0x0000000400000947 */ /* 0x000fea0003800000 */
[----:B------:R-:W-:Y:S02]  /*3d50*/  ISETP.GE.AND P0, PT, R16, RZ, PT ;  /* 0x000000ff1000720c */ /* 0x000fe40003f06270 */
[----:B------:R-:W-:-:S11]  /*3d60*/  ISETP.GE.AND P1, PT, R13, RZ, PT ;  /* 0x000000ff0d00720c */ /* 0x000fd60003f26270 */
[----:B------:R-:W-:Y:S01]  /*3d70*/  @P0 MOV R9, RZ ;  /* 0x000000ff00090202 */ /* 0x000fe20000000f00 */
[----:B------:R-:W-:Y:S01]  /*3d80*/  @!P0 FFMA R3, R3, 1.84467440737095516160e+19, RZ ;  /* 0x5f80000003038823 */ /* 0x000fe200000000ff */
[----:B------:R-:W-:Y:S01]  /*3d90*/  @!P0 MOV R9, 0xffffffc0 ;  /* 0xffffffc000098802 */ /* 0x000fe20000000f00 */
[----:B------:R-:W-:-:S03]  /*3da0*/  @!P1 FFMA R0, R0, 1.84467440737095516160e+19, RZ ;  /* 0x5f80000000009823 */ /* 0x000fc600000000ff */
[----:B------:R-:W-:-:S07]  /*3db0*/  @!P1 IADD3 R9, PT, PT, R9, 0x40, RZ ;  /* 0x0000004009099810 */ /* 0x000fce0007ffe0ff */
.L_x_76:
[----:B------:R-:W-:Y:S01]  /*3dc0*/  LEA R21, R8, 0xc0800000, 0x17 ;  /* 0xc080000008157811 */ /* 0x000fe200078eb8ff */
[----:B------:R-:W-:Y:S01]  /*3dd0*/  BSSY.RECONVERGENT B1, `(.L_x_81) ;  /* 0x0000036000017945 */ /* 0x000fe20003800200 */
[----:B------:R-:W-:Y:S02]  /*3de0*/  IADD3 R12, PT, PT, R12, -0x7f, RZ ;  /* 0xffffff810c0c7810 */ /* 0x000fe40007ffe0ff */
[----:B------:R-:W-:Y:S02]  /*3df0*/  IADD3 R21, PT, PT, -R21, R0, RZ ;  /* 0x0000000015157210 */ /* 0x000fe40007ffe1ff */
[C---:B------:R-:W-:Y:S01]  /*3e00*/  IADD3 R8, PT, PT, R12.reuse, 0x7f, -R8 ;  /* 0x0000007f0c087810 */ /* 0x040fe20007ffe808 */
[----:B------:R-:W-:Y:S01]  /*3e10*/  IMAD R0, R12, -0x800000, R3 ;  /* 0xff8000000c007824 */ /* 0x000fe200078e0203 */
[----:B------:R-:W0:Y:S01]  /*3e20*/  MUFU.RCP R16, R21 ;  /* 0x0000001500107308 */ /* 0x000e220000001000 */
[----:B------:R-:W-:Y:S01]  /*3e30*/  FADD.FTZ R13, -R21, -RZ ;  /* 0x800000ff150d7221 */ /* 0x000fe20000010100 */
[----:B------:R-:W-:-:S03]  /*3e40*/  IADD3 R9, PT, PT, R8, R9, RZ ;  /* 0x0000000908097210 */ /* 0x000fc60007ffe0ff */
[----:B0-----:R-:W-:-:S04]  /*3e50*/  FFMA R17, R16, R13, 1 ;  /* 0x3f80000010117423 */ /* 0x001fc8000000000d */
[----:B------:R-:W-:-:S04]  /*3e60*/  FFMA R17, R16, R17, R16 ;  /* 0x0000001110117223 */ /* 0x000fc80000000010 */
[----:B------:R-:W-:-:S04]  /*3e70*/  FFMA R16, R0, R17, RZ ;  /* 0x0000001100107223 */ /* 0x000fc800000000ff */
[----:B------:R-:W-:-:S04]  /*3e80*/  FFMA R3, R13, R16, R0 ;  /* 0x000000100d037223 */ /* 0x000fc80000000000 */
[----:B------:R-:W-:-:S04]  /*3e90*/  FFMA R16, R17, R3, R16 ;  /* 0x0000000311107223 */ /* 0x000fc80000000010 */
[----:B------:R-:W-:-:S04]  /*3ea0*/  FFMA R13, R13, R16, R0 ;  /* 0x000000100d0d7223 */ /* 0x000fc80000000000 */
[----:B------:R-:W-:-:S05]  /*3eb0*/  FFMA R0, R17, R13, R16 ;  /* 0x0000000d11007223 */ /* 0x000fca0000000010 */
[----:B------:R-:W-:-:S04]  /*3ec0*/  SHF.R.U32.HI R3, RZ, 0x17, R0 ;  /* 0x00000017ff037819 */ /* 0x000fc80000011600 */
[----:B------:R-:W-:-:S04]  /*3ed0*/  LOP3.LUT R8, R3, 0xff, RZ, 0xc0, !PT ;  /* 0x000000ff03087812 */ /* 0x000fc800078ec0ff */
[----:B------:R-:W-:-:S04]  /*3ee0*/  IADD3 R3, PT, PT, R8, R9, RZ ;  /* 0x0000000908037210 */ /* 0x000fc80007ffe0ff */
[----:B------:R-:W-:-:S04]  /*3ef0*/  IADD3 R8, PT, PT, R3, -0x1, RZ ;  /* 0xffffffff03087810 */ /* 0x000fc80007ffe0ff */
[----:B------:R-:W-:-:S13]  /*3f00*/  ISETP.GE.U32.AND P0, PT, R8, 0xfe, PT ;  /* 0x000000fe0800780c */ /* 0x000fda0003f06070 */
[----:B------:R-:W-:Y:S05]  /*3f10*/  @!P0 BRA `(.L_x_82) ;  /* 0x0000000000808947 */ /* 0x000fea0003800000 */
[----:B------:R-:W-:-:S13]  /*3f20*/  ISETP.GT.AND P0, PT, R3, 0xfe, PT ;  /* 0x000000fe0300780c */ /* 0x000fda0003f04270 */
[----:B------:R-:W-:Y:S05]  /*3f30*/  @P0 BRA `(.L_x_83) ;  /* 0x00000000006c0947 */ /* 0x000fea0003800000 */
[----:B------:R-:W-:-:S13]  /*3f40*/  ISETP.GE.AND P0, PT, R3, 0x1, PT ;  /* 0x000000010300780c */ /* 0x000fda0003f06270 */
[----:B------:R-:W-:Y:S05]  /*3f50*/  @P0 BRA `(.L_x_84) ;  /* 0x0000000000740947 */ /* 0x000fea0003800000 */
[----:B------:R-:W-:Y:S02]  /*3f60*/  ISETP.GE.AND P0, PT, R3, -0x18, PT ;  /* 0xffffffe80300780c */ /* 0x000fe40003f06270 */
[----:B------:R-:W-:-:S11]  /*3f70*/  LOP3.LUT R0, R0, 0x80000000, RZ, 0xc0, !PT ;  /* 0x8000000000007812 */ /* 0x000fd600078ec0ff */
[----:B------:R-:W-:Y:S05]  /*3f80*/  @!P0 BRA `(.L_x_84) ;  /* 0x0000000000688947 */ /* 0x000fea0003800000 */
[CCC-:B------:R-:W-:Y:S01]  /*3f90*/  FFMA.RZ R8, R17.reuse, R13.reuse, R16.reuse ;  /* 0x0000000d11087223 */ /* 0x1c0fe2000000c010 */
[CCC-:B------:R-:W-:Y:S01]  /*3fa0*/  FFMA.RP R9, R17.reuse, R13.reuse, R16.reuse ;  /* 0x0000000d11097223 */ /* 0x1c0fe20000008010 */
[----:B------:R-:W-:Y:S01]  /*3fb0*/  FFMA.RM R16, R17, R13, R16 ;  /* 0x0000000d11107223 */ /* 0x000fe20000004010 */
[C---:B------:R-:W-:Y:S02]  /*3fc0*/  IADD3 R12, PT, PT, R3.reuse, 0x20, RZ ;  /* 0x00000020030c7810 */ /* 0x040fe40007ffe0ff */
[----:B------:R-:W-:Y:S02]  /*3fd0*/  LOP3.LUT R8, R8, 0x7fffff, RZ, 0xc0, !PT ;  /* 0x007fffff08087812 */ /* 0x000fe400078ec0ff */
[C---:B------:R-:W-:Y:S02]  /*3fe0*/  ISETP.NE.AND P3, PT, R3.reuse, RZ, PT ;  /* 0x000000ff0300720c */ /* 0x040fe40003f65270 */
[----:B------:R-:W-:Y:S02]  /*3ff0*/  LOP3.LUT R13, R8, 0x800000, RZ, 0xfc, !PT ;  /* 0x00800000080d7812 */ /* 0x000fe400078efcff */
[----:B------:R-:W-:-:S02]  /*4000*/  ISETP.NE.AND P1, PT, R3, RZ, PT ;  /* 0x000000ff0300720c */ /* 0x000fc40003f25270 */
[----:B------:R-:W-:Y:S02]  /*4010*/  IADD3 R3, PT, PT, -R3, RZ, RZ ;  /* 0x000000ff03037210 */ /* 0x000fe40007ffe1ff */
[----:B------:R-:W-:Y:S02]  /*4020*/  SHF.L.U32 R12, R13, R12, RZ ;  /* 0x0000000c0d0c7219 */ /* 0x000fe400000006ff */
[----:B------:R-:W-:Y:S02]  /*4030*/  FSETP.NEU.FTZ.AND P0, PT, R9, R16, PT ;  /* 0x000000100900720b */ /* 0x000fe40003f1d000 */
[----:B------:R-:W-:Y:S02]  /*4040*/  SEL R8, R3, RZ, P3 ;  /* 0x000000ff03087207 */ /* 0x000fe40001800000 */
[----:B------:R-:W-:Y:S02]  /*4050*/  ISETP.NE.AND P1, PT, R12, RZ, P1 ;  /* 0x000000ff0c00720c */ /* 0x000fe40000f25270 */
[----:B------:R-:W-:-:S02]  /*4060*/  SHF.R.U32.HI R13, RZ, R8, R13 ;  /* 0x00000008ff0d7219 */ /* 0x000fc4000001160d */
[----:B------:R-:W-:Y:S02]  /*4070*/  PLOP3.LUT P0, PT, P0, P1, PT, 0xf8, 0x8f ;  /* 0x00000000008f781c */ /* 0x000fe40000703f70 */
[----:B------:R-:W-:Y:S02]  /*4080*/  SHF.R.U32.HI R3, RZ, 0x1, R13 ;  /* 0x00000001ff037819 */ /* 0x000fe4000001160d */
[----:B------:R-:W-:-:S04]  /*4090*/  SEL R8, RZ, 0x1, !P0 ;  /* 0x00000001ff087807 */ /* 0x000fc80004000000 */
[----:B------:R-:W-:-:S04]  /*40a0*/  LOP3.LUT R8, R8, 0x1, R3, 0xf8, !PT ;  /* 0x0000000108087812 */ /* 0x000fc800078ef803 */
[----:B------:R-:W-:-:S04]  /*40b0*/  LOP3.LUT R8, R8, R13, RZ, 0xc0, !PT ;  /* 0x0000000d08087212 */ /* 0x000fc800078ec0ff */
[----:B------:R-:W-:-:S04]  /*40c0*/  IADD3 R3, PT, PT, R3, R8, RZ ;  /* 0x0000000803037210 */ /* 0x000fc80007ffe0ff */
[----:B------:R-:W-:Y:S01]  /*40d0*/  LOP3.LUT R0, R3, R0, RZ, 0xfc, !PT ;  /* 0x0000000003007212 */ /* 0x000fe200078efcff */
[----:B------:R-:W-:Y:S06]  /*40e0*/  BRA `(.L_x_84) ;  /* 0x0000000000107947 */ /* 0x000fec0003800000 */
.L_x_83:
[----:B------:R-:W-:-:S04]  /*40f0*/  LOP3.LUT R0, R0, 0x80000000, RZ, 0xc0, !PT ;  /* 0x8000000000007812 */ /* 0x000fc800078ec0ff */
[----:B------:R-:W-:Y:S01]  /*4100*/  LOP3.LUT R0, R0, 0x7f800000, RZ, 0xfc, !PT ;  /* 0x7f80000000007812 */ /* 0x000fe200078efcff */
[----:B------:R-:W-:Y:S06]  /*4110*/  BRA `(.L_x_84) ;  /* 0x0000000000047947 */ /* 0x000fec0003800000 */
.L_x_82:
[----:B------:R-:W-:-:S07]  /*4120*/  LEA R0, R9, R0, 0x17 ;  /* 0x0000000009007211 */ /* 0x000fce00078eb8ff */
.L_x_84:
[----:B------:R-:W-:Y:S05]  /*4130*/  BSYNC.RECONVERGENT B1 ;  /* 0x0000000000017941 */ /* 0x000fea0003800200 */
.L_x_81:
[----:B------:R-:W-:Y:S05]  /*4140*/  BRA `(.L_x_85) ;  /* 0x0000000000207947 */ /* 0x000fea0003800000 */
.L_x_80:
[----:B------:R-:W-:-:S04]  /*4150*/  LOP3.LUT R0, R0, 0x80000000, R3, 0x48, !PT ;  /* 0x8000000000007812 */ /* 0x000fc800078e4803 */
[----:B------:R-:W-:Y:S01]  /*4160*/  LOP3.LUT R0, R0, 0x7f800000, RZ, 0xfc, !PT ;  /* 0x7f80000000007812 */ /* 0x000fe200078efcff */
[----:B------:R-:W-:Y:S06]  /*4170*/  BRA `(.L_x_85) ;  /* 0x0000000000147947 */ /* 0x000fec0003800000 */
.L_x_79:
[----:B------:R-:W-:Y:S01]  /*4180*/  LOP3.LUT R0, R0, 0x80000000, R3, 0x48, !PT ;  /* 0x8000000000007812 */ /* 0x000fe200078e4803 */
[----:B------:R-:W-:Y:S06]  /*4190*/  BRA `(.L_x_85) ;  /* 0x00000000000c7947 */ /* 0x000fec0003800000 */
.L_x_78:
[----:B------:R-:W0:Y:S01]  /*41a0*/  MUFU.RSQ R0, -QNAN ;  /* 0xffc0000000007908 */ /* 0x000e220000001400 */
[----:B------:R-:W-:Y:S05]  /*41b0*/  BRA `(.L_x_85) ;  /* 0x0000000000047947 */ /* 0x000fea0003800000 */
.L_x_77:
[----:B------:R-:W-:-:S07]  /*41c0*/  FADD.FTZ R0, R3, R0 ;  /* 0x0000000003007221 */ /* 0x000fce0000010000 */
.L_x_85:
[----:B------:R-:W-:Y:S05]  /*41d0*/  BSYNC.RECONVERGENT B0 ;  /* 0x0000000000007941 */ /* 0x000fea0003800200 */
.L_x_75:
[----:B------:R-:W-:-:S04]  /*41e0*/  HFMA2 R3, -RZ, RZ, 0, 0 ;  /* 0x00000000ff037431 */ /* 0x000fc800000001ff */
[----:B0-----:R-:W-:Y:S05]  /*41f0*/  RET.REL.NODEC R2 `(loss_back2) ;  /* 0xffffffbc02807950 */ /* 0x001fea0003c3ffff */
.L_x_86:
[----:B------:R-:W-:-:S00]  /*4200*/  BRA `(.L_x_86) ;  /* 0xfffffffc00fc7947 */ /* 0x000fc0000383ffff */
[----:B------:R-:W-:-:S00]  /*4210*/  NOP ;  /* 0x0000000000007918 */ /* 0x000fc00000000000 */
        /* <DEDUP_REMOVED lines=14> */
.L_x_135:


//--------------------- .text.loss_back           --------------------------
	.section	.text.loss_back,"ax",@progbits
	.align	128
        .global         loss_back
        .type           loss_back,@function
        .size           loss_back,(.L_x_136 - loss_back)
        .other          loss_back,@"STO_CUDA_ENTRY STV_DEFAULT"
loss_back:
.text.loss_back:
        /* <DEDUP_REMOVED lines=11> */
[----:B------:R-:W0:Y:S01]  /*00b0*/  LDC.64 R6, c[0x0][0x388] ;  /* 0x0000e200ff067b82 */ /* 0x000e220000000a00 */
[----:B------:R-:W1:Y:S01]  /*00c0*/  LDCU.64 UR4, c[0x0][0x358] ;  /* 0x00006b00ff0477ac */ /* 0x000e620008000a00 */
[----:B------:R-:W2:Y:S06]  /*00d0*/  LDCU UR6, c[0x0][0x39c] ;  /* 0x00007380ff0677ac */ /* 0x000eac0008000800 */
[----:B------:R-:W3:Y:S01]  /*00e0*/  LDC.64 R4, c[0x0][0x380] ;  /* 0x0000e000ff047b82 */ /* 0x000ee20000000a00 */
[----:B0-----:R-:W-:-:S06]  /*00f0*/  IMAD.WIDE R6, R2, 0x4, R6 ;  /* 0x0000000402067825 */ /* 0x001fcc00078e0206 */
[----:B-1----:R-:W4:Y:S01]  /*0100*/  LDG.E R7, desc[UR4][R6.64] ;  /* 0x0000000406077981 */ /* 0x002f22000c1e1900 */
[----:B---3--:R-:W-:-:S05]  /*0110*/  IMAD.WIDE R4, R2, 0x4, R4 ;  /* 0x0000000402047825 */ /* 0x008fca00078e0204 */
[----:B------:R-:W4:Y:S01]  /*0120*/  LDG.E R0, desc[UR4][R4.64] ;  /* 0x0000000404007981 */ /* 0x000f22000c1e1900 */
[----:B--2---:R-:W-:-:S04]  /*0130*/  I2FP.F32.S32 R3, UR6 ;  /* 0x0000000600037c45 */ /* 0x004fc80008201400 */
[----:B------:R-:W0:Y:S01]  /*0140*/  MUFU.RCP R8, R3 ;  /* 0x0000000300087308 */ /* 0x000e220000001000 */
[----:B------:R-:W-:Y:S01]  /*0150*/  BSSY.RECONVERGENT B0, `(.L_x_87) ;  /* 0x000000c000007945 */ /* 0x000fe20003800200 */
[----:B0-----:R-:W-:-:S04]  /*0160*/  FFMA R9, -R3, R8, 1 ;  /* 0x3f80000003097423 */ /* 0x001fc80000000108 */
[----:B------:R-:W-:Y:S01]  /*0170*/  FFMA R9, R8, R9, R8 ;  /* 0x0000000908097223 */ /* 0x000fe20000000008 */
[----:B----4-:R-:W-:-:S04]  /*0180*/  FADD R0, R0, -R7 ;  /* 0x8000000700007221 */ /* 0x010fc80000000000 */
[----:B------:R-:W0:Y:S01]  /*0190*/  FCHK P0, R0, R3 ;  /* 0x0000000300007302 */ /* 0x000e220000000000 */
[----:B------:R-:W-:-:S04]  /*01a0*/  FFMA R8, R0, R9, RZ ;  /* 0x0000000900087223 */ /* 0x000fc800000000ff */
[----:B------:R-:W-:-:S04]  /*01b0*/  FFMA R10, -R3, R8, R0 ;  /* 0x00000008030a7223 */ /* 0x000fc80000000100 */
[----:B------:R-:W-:Y:S01]  /*01c0*/  FFMA R9, R9, R10, R8 ;  /* 0x0000000a09097223 */ /* 0x000fe20000000008 */
[----:B0-----:R-:W-:Y:S06]  /*01d0*/  @!P0 BRA `(.L_x_88) ;  /* 0x00000000000c8947 */ /* 0x001fec0003800000 */
[----:B------:R-:W-:-:S07]  /*01e0*/  MOV R4, 0x200 ;  /* 0x0000020000047802 */ /* 0x000fce0000000f00 */
[----:B------:R-:W-:Y:S05]  /*01f0*/  CALL.REL.NOINC `($__internal_1_$__cuda_sm3x_div_rn_noftz_f32_slowpath) ;  /* 0x0000000000187944 */ /* 0x000fea0003c00000 */
[----:B------:R-:W-:-:S07]  /*0200*/  IMAD.MOV.U32 R9, RZ, RZ, R0 ;  /* 0x000000ffff097224 */ /* 0x000fce00078e0000 */
.L_x_88:
[----:B------:R-:W-:Y:S05]  /*0210*/  BSYNC.RECONVERGENT B0 ;  /* 0x0000000000007941 */ /* 0x000fea0003800200 */
.L_x_87:
[----:B------:R-:W0:Y:S02]  /*0220*/  LDC.64 R4, c[0x0][0x390] ;  /* 0x0000e400ff047b82 */ /* 0x000e240000000a00 */
[----:B0-----:R-:W-:-:S05]  /*0230*/  IMAD.WIDE R2, R2, 0x4, R4 ;  /* 0x0000000402027825 */ /* 0x001fca00078e0204 */
[----:B------:R-:W-:Y:S01]  /*0240*/  STG.E desc[UR4][R2.64], R9 ;  /* 0x0000000902007986 */ /* 0x000fe2000c101904 */
[----:B------:R-:W-:Y:S05]  /*0250*/  EXIT ;  /* 0x000000000000794d */ /* 0x000fea0003800000 */
        .weak           $__internal_1_$__cuda_sm3x_div_rn_noftz_f32_slowpath
        .type           $__internal_1_$__cuda_sm3x_div_rn_noftz_f32_slowpath,@function
        .size           $__internal_1_$__cuda_sm3x_div_rn_noftz_f32_slowpath,(.L_x_136 - $__internal_1_$__cuda_sm3x_div_rn_noftz_f32_slowpath)
$__internal_1_$__cuda_sm3x_div_rn_noftz_f32_slowpath:
[--C-:B------:R-:W-:Y:S01]  /*0260*/  SHF.R.U32.HI R6, RZ, 0x17, R3.reuse ;  /* 0x00000017ff067819 */ /* 0x100fe20000011603 */
[----:B------:R-:W-:Y:S01]  /*0270*/  BSSY.RECONVERGENT B1, `(.L_x_89) ;  /* 0x0000064000017945 */ /* 0x000fe20003800200 */
[--C-:B------:R-:W-:Y:S01]  /*0280*/  SHF.R.U32.HI R5, RZ, 0x17, R0.reuse ;  /* 0x00000017ff057819 */ /* 0x100fe20000011600 */
[----:B------:R-:W-:Y:S01]  /*0290*/  IMAD.MOV.U32 R7, RZ, RZ, R0 ;  /* 0x000000ffff077224 */ /* 0x000fe200078e0000 */
[----:B------:R-:W-:Y:S01]  /*02a0*/  LOP3.LUT R6, R6, 0xff, RZ, 0xc0, !PT ;  /* 0x000000ff06067812 */ /* 0x000fe200078ec0ff */
[----:B------:R-:W-:Y:S01]  /*02b0*/  IMAD.MOV.U32 R8, RZ, RZ, R3 ;  /* 0x000000ffff087224 */ /* 0x000fe200078e0003 */
[----:B------:R-:W-:-:S03]  /*02c0*/  LOP3.LUT R5, R5, 0xff, RZ, 0xc0, !PT ;  /* 0x000000ff05057812 */ /* 0x000fc600078ec0ff */
[----:B------:R-:W-:Y:S02]  /*02d0*/  VIADD R11, R6, 0xffffffff ;  /* 0xffffffff060b7836 */ /* 0x000fe40000000000 */
[----:B------:R-:W-:-:S03]  /*02e0*/  VIADD R10, R5, 0xffffffff ;  /* 0xffffffff050a7836 */ /* 0x000fc60000000000 */
[----:B------:R-:W-:-:S04]  /*02f0*/  ISETP.GT.U32.AND P0, PT, R11, 0xfd, PT ;  /* 0x000000fd0b00780c */ /* 0x000fc80003f04070 */
[----:B------:R-:W-:-:S13]  /*0300*/  ISETP.GT.U32.OR P0, PT, R10, 0xfd, P0 ;  /* 0x000000fd0a00780c */ /* 0x000fda0000704470 */
[----:B------:R-:W-:Y:S01]  /*0310*/  @!P0 IMAD.MOV.U32 R9, RZ, RZ, RZ ;  /* 0x000000ffff098224 */ /* 0x000fe200078e00ff */
        /* <DEDUP_REMOVED lines=19> */
[----:B------:R-:W-:Y:S02]  /*0450*/  @P0 IMAD.MOV.U32 R9, RZ, RZ, RZ ;  /* 0x000000ffff090224 */ /* 0x000fe400078e00ff */
[----:B------:R-:W-:Y:S01]  /*0460*/  @!P0 FFMA R7, R0, 1.84467440737095516160e+19, RZ ;  /* 0x5f80000000078823 */ /* 0x000fe200000000ff */
[----:B------:R-:W-:Y:S02]  /*0470*/  @!P0 IMAD.MOV.U32 R9, RZ, RZ, -0x40 ;  /* 0xffffffc0ff098424 */ /* 0x000fe400078e00ff */
[----:B------:R-:W-:Y:S02]  /*0480*/  @!P1 FFMA R8, R3, 1.84467440737095516160e+19, RZ ;  /* 0x5f80000003089823 */ /* 0x000fe400000000ff */
[----:B------:R-:W-:-:S07]  /*0490*/  @!P1 VIADD R9, R9, 0x40 ;  /* 0x0000004009099836 */ /* 0x000fce0000000000 */
.L_x_90:
[----:B------:R-:W-:Y:S01]  /*04a0*/  LEA R3, R6, 0xc0800000, 0x17 ;  /* 0xc080000006037811 */ /* 0x000fe200078eb8ff */
[----:B------:R-:W-:Y:S01]  /*04b0*/  VIADD R5, R5, 0xffffff81 ;  /* 0xffffff8105057836 */ /* 0x000fe20000000000 */
[----:B------:R-:W-:Y:S03]  /*04c0*/  BSSY.RECONVERGENT B2, `(.L_x_95) ;  /* 0x0000035000027945 */ /* 0x000fe60003800200 */
[----:B------:R-:W-:Y:S01]  /*04d0*/  IMAD.IADD R3, R8, 0x1, -R3 ;  /* 0x0000000108037824 */ /* 0x000fe200078e0a03 */
[C---:B------:R-:W-:Y:S01]  /*04e0*/  IADD3 R6, PT, PT, R5.reuse, 0x7f, -R6 ;  /* 0x0000007f05067810 */ /* 0x040fe20007ffe806 */
[----:B------:R-:W-:Y:S02]  /*04f0*/  IMAD R0, R5, -0x800000, R7 ;  /* 0xff80000005007824 */ /* 0x000fe400078e0207 */
[----:B------:R-:W0:Y:S01]  /*0500*/  MUFU.RCP R8, R3 ;  /* 0x0000000300087308 */ /* 0x000e220000001000 */
[----:B------:R-:W-:Y:S01]  /*0510*/  FADD.FTZ R11, -R3, -RZ ;  /* 0x800000ff030b7221 */ /* 0x000fe20000010100 */
[----:B------:R-:W-:-:S03]  /*0520*/  IMAD.IADD R6, R6, 0x1, R9 ;  /* 0x0000000106067824 */ /* 0x000fc600078e0209 */
        /* <DEDUP_REMOVED lines=8> */
[----:B------:R-:W-:-:S05]  /*05b0*/  LOP3.LUT R3, R3, 0xff, RZ, 0xc0, !PT ;  /* 0x000000ff03037812 */ /* 0x000fca00078ec0ff */
[----:B------:R-:W-:-:S04]  /*05c0*/  IMAD.IADD R9, R3, 0x1, R6 ;  /* 0x0000000103097824 */ /* 0x000fc800078e0206 */
[----:B------:R-:W-:-:S05]  /*05d0*/  VIADD R3, R9, 0xffffffff ;  /* 0xffffffff09037836 */ /* 0x000fca0000000000 */
        /* <DEDUP_REMOVED lines=10> */
[CCC-:B------:R-:W-:Y:S01]  /*0680*/  FFMA.RM R6, R10.reuse, R8.reuse, R7.reuse ;  /* 0x000000080a067223 */ /* 0x1c0fe20000004007 */
[C---:B------:R-:W-:Y:S02]  /*0690*/  ISETP.NE.AND P2, PT, R9.reuse, RZ, PT ;  /* 0x000000ff0900720c */ /* 0x040fe40003f45270 */
[----:B------:R-:W-:Y:S02]  /*06a0*/  ISETP.NE.AND P1, PT, R9, RZ, PT ;  /* 0x000000ff0900720c */ /* 0x000fe40003f25270 */
[----:B------:R-:W-:Y:S01]  /*06b0*/  LOP3.LUT R5, R3, 0x7fffff, RZ, 0xc0, !PT ;  /* 0x007fffff03057812 */ /* 0x000fe200078ec0ff */
[----:B------:R-:W-:Y:S01]  /*06c0*/  FFMA.RP R3, R10, R8, R7 ;  /* 0x000000080a037223 */ /* 0x000fe20000008007 */
[----:B------:R-:W-:Y:S02]  /*06d0*/  VIADD R8, R9, 0x20 ;  /* 0x0000002009087836 */ /* 0x000fe40000000000 */
[----:B------:R-:W-:Y:S01]  /*06e0*/  LOP3.LUT R5, R5, 0x800000, RZ, 0xfc, !PT ;  /* 0x0080000005057812 */ /* 0x000fe200078efcff */
[----:B------:R-:W-:Y:S01]  /*06f0*/  IMAD.MOV R7, RZ, RZ, -R9 ;  /* 0x000000ffff077224 */ /* 0x000fe200078e0a09 */
[----:B------:R-:W-:-:S02]  /*0700*/  FSETP.NEU.FTZ.AND P0, PT, R3, R6, PT ;  /* 0x000000060300720b */ /* 0x000fc40003f1d000 */
[----:B------:R-:W-:Y:S02]  /*0710*/  SHF.L.U32 R8, R5, R8, RZ ;  /* 0x0000000805087219 */ /* 0x000fe400000006ff */
[----:B------:R-:W-:Y:S02]  /*0720*/  SEL R6, R7, RZ, P2 ;  /* 0x000000ff07067207 */ /* 0x000fe40001000000 */
[----:B------:R-:W-:Y:S02]  /*0730*/  ISETP.NE.AND P1, PT, R8, RZ, P1 ;  /* 0x000000ff0800720c */ /* 0x000fe40000f25270 */
[----:B------:R-:W-:Y:S02]  /*0740*/  SHF.R.U32.HI R6, RZ, R6, R5 ;  /* 0x00000006ff067219 */ /* 0x000fe40000011605 */
[----:B------:R-:W-:Y:S02]  /*0750*/  PLOP3.LUT P0, PT, P0, P1, PT, 0xf8, 0x8f ;  /* 0x00000000008f781c */ /* 0x000fe40000703f70 */
[----:B------:R-:W-:-:S02]  /*0760*/  SHF.R.U32.HI R8, RZ, 0x1, R6 ;  /* 0x00000001ff087819 */ /* 0x000fc40000011606 */
[----:B------:R-:W-:-:S04]  /*0770*/  SEL R3, RZ, 0x1, !P0 ;  /* 0x00000001ff037807 */ /* 0x000fc80004000000 */
[----:B------:R-:W-:-:S04]  /*0780*/  LOP3.LUT R3, R3, 0x1, R8, 0xf8, !PT ;  /* 0x0000000103037812 */ /* 0x000fc800078ef808 */
[----:B------:R-:W-:-:S05]  /*0790*/  LOP3.LUT R3, R3, R6, RZ, 0xc0, !PT ;  /* 0x0000000603037212 */ /* 0x000fca00078ec0ff */
[----:B------:R-:W-:-:S05]  /*07a0*/  IMAD.IADD R3, R8, 0x1, R3 ;  /* 0x0000000108037824 */ /* 0x000fca00078e0203 */
[----:B------:R-:W-:Y:S01]  /*07b0*/  LOP3.LUT R0, R3, R0, RZ, 0xfc, !PT ;  /* 0x0000000003007212 */ /* 0x000fe200078efcff */
[----:B------:R-:W-:Y:S06]  /*07c0*/  BRA `(.L_x_98) ;  /* 0x0000000000107947 */ /* 0x000fec0003800000 */
.L_x_97:
[----:B------:R-:W-:-:S04]  /*07d0*/  LOP3.LUT R0, R0, 0x80000000, RZ, 0xc0, !PT ;  /* 0x8000000000007812 */ /* 0x000fc800078ec0ff */
[----:B------:R-:W-:Y:S01]  /*07e0*/  LOP3.LUT R0, R0, 0x7f800000, RZ, 0xfc, !PT ;  /* 0x7f80000000007812 */ /* 0x000fe200078efcff */
[----:B------:R-:W-:Y:S06]  /*07f0*/  BRA `(.L_x_98) ;  /* 0x0000000000047947 */ /* 0x000fec0003800000 */
.L_x_96:
[----:B------:R-:W-:-:S07]  /*0800*/  IMAD R0, R6, 0x800000, R0 ;  /* 0x0080000006007824 */ /* 0x000fce00078e0200 */
.L_x_98:
[----:B------:R-:W-:Y:S05]  /*0810*/  BSYNC.RECONVERGENT B2 ;  /* 0x0000000000027941 */ /* 0x000fea0003800200 */
.L_x_95:
[----:B------:R-:W-:Y:S05]  /*0820*/  BRA `(.L_x_99) ;  /* 0x0000000000207947 */ /* 0x000fea0003800000 */
.L_x_94:
[----:B------:R-:W-:-:S04]  /*0830*/  LOP3.LUT R0, R8, 0x80000000, R7, 0x48, !PT ;  /* 0x8000000008007812 */ /* 0x000fc800078e4807 */
[----:B------:R-:W-:Y:S01]  /*0840*/  LOP3.LUT R0, R0, 0x7f800000, RZ, 0xfc, !PT ;  /* 0x7f80000000007812 */ /* 0x000fe200078efcff */
[----:B------:R-:W-:Y:S06]  /*0850*/  BRA `(.L_x_99) ;  /* 0x0000000000147947 */ /* 0x000fec0003800000 */
.L_x_93:
[----:B------:R-:W-:Y:S01]  /*0860*/  LOP3.LUT R0, R8, 0x80000000, R7, 0x48, !PT ;  /* 0x8000000008007812 */ /* 0x000fe200078e4807 */
[----:B------:R-:W-:Y:S06]  /*0870*/  BRA `(.L_x_99) ;  /* 0x00000000000c7947 */ /* 0x000fec0003800000 */
.L_x_92:
[----:B------:R-:W0:Y:S01]  /*0880*/  MUFU.RSQ R0, -QNAN ;  /* 0xffc0000000007908 */ /* 0x000e220000001400 */
[----:B------:R-:W-:Y:S05]  /*0890*/  BRA `(.L_x_99) ;  /* 0x0000000000047947 */ /* 0x000fea0003800000 */
.L_x_91:
[----:B------:R-:W-:-:S07]  /*08a0*/  FADD.FTZ R0, R0, R3 ;  /* 0x0000000300007221 */ /* 0x000fce0000010000 */
.L_x_99:
[----:B------:R-:W-:Y:S05]  /*08b0*/  BSYNC.RECONVERGENT B1 ;  /* 0x0000000000017941 */ /* 0x000fea0003800200 */
.L_x_89:
[----:B------:R-:W-:-:S04]  /*08c0*/  IMAD.MOV.U32 R5, RZ, RZ, 0x0 ;  /* 0x00000000ff057424 */ /* 0x000fc800078e00ff */
[----:B0-----:R-:W-:Y:S05]  /*08d0*/  RET.REL.NODEC R4 `(loss_back) ;  /* 0xfffffff404c87950 */ /* 0x001fea0003c3ffff */
.L_x_100:
        /* <DEDUP_REMOVED lines=10> */
.L_x_136:


//--------------------- .text.check               --------------------------
	.section	.text.check,"ax",@progbits
	.align	128
        .global         check
        .type           check,@function
        .size           check,(.L_x_139 - check)
        .other          check,@"STO_CUDA_ENTRY STV_DEFAULT"
check:
.text.check:
[----:B------:R-:W-:Y:S01]  /*0000*/  LDC R1, c[0x0][0x37c] ;  /* 0x0000df00ff017b82 */ /* 0x000fe20000000800 */
[----:B------:R-:W0:Y:S07]  /*0010*/  S2R R5, SR_TID.X ;  /* 0x0000000000057919 */ /* 0x000e2e0000002100 */
[----:B------:R-:W-:Y:S01]  /*0020*/  S2UR UR4, SR_CTAID.X ;  /* 0x00000000000479c3 */ /* 0x000fe20000002500 */
[----:B------:R-:W1:Y:S07]  /*0030*/  LDCU UR6, c[0x0][0x370] ;  /* 0x00006e00ff0677ac */ /* 0x000e6e0008000800 */
[----:B------:R-:W1:Y:S08]  /*0040*/  S2UR UR5, SR_CTAID.Y ;  /* 0x00000000000579c3 */ /* 0x000e700000002600 */
[----:B------:R-:W0:Y:S08]  /*0050*/  LDC R0, c[0x0][0x360] ;  /* 0x0000d800ff007b82 */ /* 0x000e300000000800 */
[----:B------:R-:W2:Y:S01]  /*0060*/  LDC.64 R2, c[0x0][0x398] ;  /* 0x0000e600ff027b82 */ /* 0x000ea20000000a00 */
[----:B-1----:R-:W-:-:S06]  /*0070*/  UIMAD UR4, UR5, UR6, UR4 ;  /* 0x00000006050472a4 */ /* 0x002fcc000f8e0204 */
[----:B0-----:R-:W-:Y:S01]  /*0080*/  IMAD R0, R0, UR4, R5 ;  /* 0x0000000400007c24 */ /* 0x001fe2000f8e0205 */
[----:B--2---:R-:W-:-:S04]  /*0090*/  ISETP.GE.AND P0, PT, R3, 0x1, PT ;  /* 0x000000010300780c */ /* 0x004fc80003f06270 */
[----:B------:R-:W-:-:S13]  /*00a0*/  ISETP.GE.OR P0, PT, R0, R2, !P0 ;  /* 0x000000020000720c */ /* 0x000fda0004706670 */
[----:B------:R-:W-:Y:S05]  /*00b0*/  @P0 EXIT ;  /* 0x000000000000094d */ /* 0x000fea0003800000 */
[C---:B------:R-:W-:Y:S01]  /*00c0*/  ISETP.GE.U32.AND P1, PT, R3.reuse, 0x4, PT ;  /* 0x000000040300780c */ /* 0x040fe20003f26070 */
[----:B------:R-:W0:Y:S01]  /*00d0*/  LDCU.64 UR12, c[0x0][0x358] ;  /* 0x00006b00ff0c77ac */ /* 0x000e220008000a00 */
[----:B------:R-:W-:Y:S01]  /*00e0*/  LOP3.LUT R16, R3, 0x3, RZ, 0xc0, !PT ;  /* 0x0000000303107812 */ /* 0x000fe200078ec0ff */
[----:B------:R-:W-:Y:S02]  /*00f0*/  HFMA2 R11, -RZ, RZ, 0, 0 ;  /* 0x00000000ff0b7431 */ /* 0x000fe400000001ff */
[----:B------:R-:W-:Y:S01]  /*0100*/  IMAD R0, R0, R3, RZ ;  /* 0x0000000300007224 */ /* 0x000fe200078e02ff */
[----:B------:R-:W-:-:S07]  /*0110*/  ISETP.NE.AND P0, PT, R16, RZ, PT ;  /* 0x000000ff1000720c */ /* 0x000fce0003f05270 */
[----:B------:R-:W-:Y:S06]  /*0120*/  @!P1 BRA `(.L_x_101) ;  /* 0x0000000800289947 */ /* 0x000fec0003800000 */
[----:B------:R-:W1:Y:S01]  /*0130*/  LDCU.128 UR4, c[0x0][0x380] ;  /* 0x00007000ff0477ac */ /* 0x000e620008000c00 */
[----:B------:R-:W-:Y:S02]  /*0140*/  LOP3.LUT R11, R3, 0x7ffffffc, RZ, 0xc0, !PT ;  /* 0x7ffffffc030b7812 */ /* 0x000fe400078ec0ff */
[----:B------:R-:W-:Y:S01]  /*0150*/  MOV R2, R0 ;  /* 0x0000000000027202 */ /* 0x000fe20000000f00 */
[----:B------:R-:W2:Y:S01]  /*0160*/  LDCU.64 UR10, c[0x0][0x390] ;  /* 0x00007200ff0a77ac */ /* 0x000ea20008000a00 */
[----:B------:R-:W-:Y:S01]  /*0170*/  IADD3 R10, PT, PT, -R11, RZ, RZ ;  /* 0x000000ff0b0a7210 */ /* 0x000fe20007ffe1ff */
[----:B-1----:R-:W-:Y:S02]  /*0180*/  UIADD3 UR8, UP0, UPT, UR6, 0x8, URZ ;  /* 0x0000000806087890 */ /* 0x002fe4000ff1e0ff */
[----:B------:R-:W-:Y:S02]  /*0190*/  UIADD3 UR6, UP1, UPT, UR4, 0x8, URZ ;  /* 0x0000000804067890 */ /* 0x000fe4000ff3e0ff */
[----:B--2---:R-:W-:-:S02]  /*01a0*/  UIADD3 UR4, UP2, UPT, UR10, 0x8, URZ ;  /* 0x000000080a047890 */ /* 0x004fc4000ff5e0ff */
[----:B------:R-:W-:Y:S02]  /*01b0*/  UIADD3.X UR9, UPT, UPT, URZ, UR7, URZ, UP0, !UPT ;  /* 0x00000007ff097290 */ /* 0x000fe400087fe4ff */
[----:B------:R-:W-:Y:S02]  /*01c0*/  UIADD3.X UR7, UPT, UPT, URZ, UR5, URZ, UP1, !UPT ;  /* 0x00000005ff077290 */ /* 0x000fe40008ffe4ff */
[----:B------:R-:W-:-:S12]  /*01d0*/  UIADD3.X UR5, UPT, UPT, URZ, UR11, URZ, UP2, !UPT ;  /* 0x0000000bff057290 */ /* 0x000fd800097fe4ff */
.L_x_102:
[----:B------:R-:W-:Y:S02]  /*01e0*/  MOV R6, UR6 ;  /* 0x0000000600067c02 */ /* 0x000fe40008000f00 */
[----:B------:R-:W-:-:S03]  /*01f0*/  MOV R7, UR7 ;  /* 0x0000000700077c02 */ /* 0x000fc60008000f00 */
[----:B------:R-:W-:-:S05]  /*0200*/  IMAD.WIDE R6, R2, 0x4, R6 ;  /* 0x0000000402067825 */ /* 0x000fca00078e0206 */
[----:B01----:R-:W2:Y:S01]  /*0210*/  LDG.E R8, desc[UR12][R6.64+-0x8] ;  /* 0xfffff80c06087981 */ /* 0x003ea2000c1e1900 */
[----:B------:R-:W-:Y:S02]  /*0220*/  MOV R4, UR8 ;  /* 0x0000000800047c02 */ /* 0x000fe40008000f00 */
[----:B------:R-:W-:-:S03]  /*0230*/  MOV R5, UR9 ;  /* 0x0000000900057c02 */ /* 0x000fc60008000f00 */
[----:B------:R-:W-:-:S05]  /*0240*/  IMAD.WIDE R4, R2, 0x4, R4 ;  /* 0x0000000402047825 */ /* 0x000fca00078e0204 */
[----:B------:R-:W3:Y:S01]  /*0250*/  LDG.E R13, desc[UR12][R4.64+-0x8] ;  /* 0xfffff80c040d7981 */ /* 0x000ee2000c1e1900 */
[----:B------:R-:W-:Y:S02]  /*0260*/  MOV R12, 0x3e055027 ;  /* 0x3e055027000c7802 */ /* 0x000fe40000000f00 */
[----:B--2---:R-:W-:-:S13]  /*0270*/  FSETP.GEU.AND P1, PT, R8, 1.175494350822287508e-38, PT ;  /* 0x008000000800780b */ /* 0x004fda0003f2e000 */
[----:B------:R-:W-:-:S05]  /*0280*/  @!P1 FMUL R8, R8, 8388608 ;  /* 0x4b00000008089820 */ /* 0x000fca0000400000 */
[----:B------:R-:W-:-:S04]  /*0290*/  IADD3 R9, PT, PT, R8, -0x3f2aaaab, RZ ;  /* 0xc0d5555508097810 */ /* 0x000fc80007ffe0ff */
[----:B------:R-:W-:-:S04]  /*02a0*/  LOP3.LUT R15, R9, 0xff800000, RZ, 0xc0, !PT ;  /* 0xff800000090f7812 */ /* 0x000fc800078ec0ff */
[----:B------:R-:W-:-:S05]  /*02b0*/  IADD3 R9, PT, PT, R8, -R15, RZ ;  /* 0x8000000f08097210 */ /* 0x000fca0007ffe0ff */
[----:B------:R-:W-:Y:S01]  /*02c0*/  FADD R17, R9, -1 ;  /* 0xbf80000009117421 */ /* 0x000fe20000000000 */
[----:B------:R-:W-:Y:S02]  /*02d0*/  FSEL R9, RZ, -23, P1 ;  /* 0xc1b80000ff097808 */ /* 0x000fe40000800000 */
[----:B------:R-:W-:Y:S01]  /*02e0*/  ISETP.GT.U32.AND P1, PT, R8, 0x7f7fffff, PT ;  /* 0x7f7fffff0800780c */ /* 0x000fe20003f24070 */
[----:B------:R-:W-:-:S04]  /*02f0*/  FFMA R14, R17, -R12, 0.14084610342979431152 ;  /* 0x3e1039f6110e7423 */ /* 0x000fc8000000080c */
[----:B------:R-:W-:-:S04]  /*0300*/  FFMA R14, R17, R14, -0.12148627638816833496 ;  /* 0xbdf8cdcc110e7423 */ /* 0x000fc8000000000e */
[----:B------:R-:W-:-:S04]  /*0310*/  FFMA R14, R17, R14, 0.13980610668659210205 ;  /* 0x3e0f2955110e7423 */ /* 0x000fc8000000000e */
[----:B------:R-:W-:-:S04]  /*0320*/  FFMA R14, R17, R14, -0.16684235632419586182 ;  /* 0xbe2ad8b9110e7423 */ /* 0x000fc8000000000e */
[----:B------:R-:W-:-:S04]  /*0330*/  FFMA R14, R17, R14, 0.20012299716472625732 ;  /* 0x3e4ced0b110e7423 */ /* 0x000fc8000000000e */
[----:B------:R-:W-:-:S04]  /*0340*/  FFMA R14, R17, R14, -0.24999669194221496582 ;  /* 0xbe7fff22110e7423 */ /* 0x000fc8000000000e */
[----:B------:R-:W-:-:S04]  /*0350*/  FFMA R14, R17, R14, 0.33333182334899902344 ;  /* 0x3eaaaa78110e7423 */ /* 0x000fc8000000000e */
[C---:B------:R-:W-:Y:S01]  /*0360*/  FFMA R18, R17.reuse, R14, -0.5 ;  /* 0xbf00000011127423 */ /* 0x040fe2000000000e */
[----:B------:R-:W-:Y:S02]  /*0370*/  I2FP.F32.S32 R14, R15 ;  /* 0x0000000f000e7245 */ /* 0x000fe40000201400 */
[----:B------:R-:W-:Y:S01]  /*0380*/  MOV R15, 0x7f800000 ;  /* 0x7f800000000f7802 */ /* 0x000fe20000000f00 */
[C---:B------:R-:W-:Y:S02]  /*0390*/  FMUL R18, R17.reuse, R18 ;  /* 0x0000001211127220 */ /* 0x040fe40000400000 */
[----:B------:R-:W-:Y:S02]  /*03a0*/  FFMA R9, R14, 1.1920928955078125e-07, R9 ;  /* 0x340000000e097823 */ /* 0x000fe40000000009 */
[----:B------:R-:W-:-:S04]  /*03b0*/  FFMA R18, R17, R18, R17 ;  /* 0x0000001211127223 */ /* 0x000fc80000000011 */
[----:B------:R-:W-:Y:S01]  /*03c0*/  FFMA R18, R9, 0.69314718246459960938, R18 ;  /* 0x3f31721809127823 */ /* 0x000fe20000000012 */
[C---:B------:R-:W-:Y:S01]  /*03d0*/  @P1 FFMA R18, R8.reuse, R15, +INF ;  /* 0x7f80000008121423 */ /* 0x040fe2000000000f */
[----:B------:R-:W-:Y:S02]  /*03e0*/  FSETP.NEU.AND P1, PT, R8, RZ, PT ;  /* 0x000000ff0800720b */ /* 0x000fe40003f2d000 */
[----:B------:R-:W-:Y:S02]  /*03f0*/  MOV R8, UR4 ;  /* 0x0000000400087c02 */ /* 0x000fe40008000f00 */
[----:B------:R-:W-:Y:S02]  /*0400*/  MOV R9, UR5 ;  /* 0x0000000500097c02 */ /* 0x000fe40008000f00 */
[----:B------:R-:W-:Y:S01]  /*0410*/  FSEL R18, R18, -INF , P1 ;  /* 0xff80000012127808 */ /* 0x000fe20000800000 */
[----:B------:R-:W-:-:S04]  /*0420*/  IMAD.WIDE R8, R2, 0x4, R8 ;  /* 0x0000000402087825 */ /* 0x000fc800078e0208 */
[----:B---3--:R-:W-:-:S05]  /*0430*/  FMUL R19, R13, -R18 ;  /* 0x800000120d137220 */ /* 0x008fca0000400000 */
[----:B------:R0:W-:Y:S04]  /*0440*/  STG.E desc[UR12][R8.64+-0x8], R19 ;  /* 0xfffff81308007986 */ /* 0x0001e8000c10190c */
[----:B------:R-:W2:Y:S04]  /*0450*/  LDG.E R14, desc[UR12][R6.64+-0x4] ;  /* 0xfffffc0c060e7981 */ /* 0x000ea8000c1e1900 */
[----:B------:R-:W0:Y:S01]  /*0460*/  LDG.E R13, desc[UR12][R4.64+-0x4] ;  /* 0xfffffc0c040d7981 */ /* 0x000e22000c1e1900 */
[----:B--2---:R-:W-:-:S13]  /*0470*/  FSETP.GEU.AND P1, PT, R14, 1.175494350822287508e-38, PT ;  /* 0x008000000e00780b */ /* 0x004fda0003f2e000 */
[----:B------:R-:W-:-:S05]  /*0480*/  @!P1 FMUL R14, R14, 8388608 ;  /* 0x4b0000000e0e9820 */ /* 0x000fca0000400000 */
[----:B------:R-:W-:-:S04]  /*0490*/  IADD3 R17, PT, PT, R14, -0x3f2aaaab, RZ ;  /* 0xc0d555550e117810 */ /* 0x000fc80007ffe0ff */
[----:B------:R-:W-:-:S04]  /*04a0*/  LOP3.LUT R21, R17, 0xff800000, RZ, 0xc0, !PT ;  /* 0xff80000011157812 */ /* 0x000fc800078ec0ff */
[-C--:B------:R-:W-:Y:S02]  /*04b0*/  IADD3 R17, PT, PT, R14, -R21.reuse, RZ ;  /* 0x800000150e117210 */ /* 0x080fe40007ffe0ff */
[----:B------:R-:W-:-:S03]  /*04c0*/  I2FP.F32.S32 R21, R21 ;  /* 0x0000001500157245 */ /* 0x000fc60000201400 */
[----:B------:R-:W-:-:S04]  /*04d0*/  FADD R17, R17, -1 ;  /* 0xbf80000011117421 */ /* 0x000fc80000000000 */
        /* <DEDUP_REMOVED lines=8> */
[----:B------:R-:W-:Y:S02]  /*0560*/  FSEL R18, RZ, -23, P1 ;  /* 0xc1b80000ff127808 */ /* 0x000fe40000800000 */
[----:B------:R-:W-:Y:S01]  /*0570*/  ISETP.GT.U32.AND P1, PT, R14, 0x7f7fffff, PT ;  /* 0x7f7fffff0e00780c */ /* 0x000fe20003f24070 */
[----:B------:R-:W-:Y:S02]  /*0580*/  FMUL R20, R17, R20 ;  /* 0x0000001411147220 */ /* 0x000fe40000400000 */
[----:B------:R-:W-:Y:S02]  /*0590*/  FFMA R18, R21, 1.1920928955078125e-07, R18 ;  /* 0x3400000015127823 */ /* 0x000fe40000000012 */
[----:B------:R-:W-:-:S04]  /*05a0*/  FFMA R17, R17, R20, R17 ;  /* 0x0000001411117223 */ /* 0x000fc80000000011 */
[----:B------:R-:W-:-:S04]  /*05b0*/  FFMA R17, R18, 0.69314718246459960938, R17 ;  /* 0x3f31721812117823 */ /* 0x000fc80000000011 */
[C---:B------:R-:W-:Y:S01]  /*05c0*/  @P1 FFMA R17, R14.reuse, R15, +INF ;  /* 0x7f8000000e111423 */ /* 0x040fe2000000000f */
[----:B------:R-:W-:-:S04]  /*05d0*/  FSETP.NEU.AND P1, PT, R14, RZ, PT ;  /* 0x000000ff0e00720b */ /* 0x000fc80003f2d000 */
[----:B------:R-:W-:-:S05]  /*05e0*/  FSEL R14, R17, -INF , P1 ;  /* 0xff800000110e7808 */ /* 0x000fca0000800000 */
[----:B0-----:R-:W-:-:S05]  /*05f0*/  FMUL R19, R13, -R14 ;  /* 0x8000000e0d137220 */ /* 0x001fca0000400000 */
[----:B------:R0:W-:Y:S04]  /*0600*/  STG.E desc[UR12][R8.64+-0x4], R19 ;  /* 0xfffffc1308007986 */ /* 0x0001e8000c10190c */
[----:B------:R-:W2:Y:S04]  /*0610*/  LDG.E R14, desc[UR12][R6.64] ;  /* 0x0000000c060e7981 */ /* 0x000ea8000c1e1900 */
[----:B------:R-:W3:Y:S01]  /*0620*/  LDG.E R13, desc[UR12][R4.64] ;  /* 0x0000000c040d7981 */ /* 0x000ee2000c1e1900 */
        /* <DEDUP_REMOVED lines=24> */
[----:B---3--:R-:W-:-:S05]  /*07b0*/  FMUL R13, R13, -R14 ;  /* 0x8000000e0d0d7220 */ /* 0x008fca0000400000 */
[----:B------:R1:W-:Y:S04]  /*07c0*/  STG.E desc[UR12][R8.64], R13 ;  /* 0x0000000d08007986 */ /* 0x0003e8000c10190c */
[----:B------:R-:W2:Y:S04]  /*07d0*/  LDG.E R14, desc[UR12][R6.64+0x4] ;  /* 0x0000040c060e7981 */ /* 0x000ea8000c1e1900 */
[----:B------:R3:W4:Y:S01]  /*07e0*/  LDG.E R4, desc[UR12][R4.64+0x4] ;  /* 0x0000040c04047981 */ /* 0x000722000c1e1900 */
[----:B------:R-:W-:Y:S02]  /*07f0*/  IADD3 R10, PT, PT, R10, 0x4, RZ ;  /* 0x000000040a0a7810 */ /* 0x000fe40007ffe0ff */
[----:B------:R-:W-:-:S02]  /*0800*/  IADD3 R2, PT, PT, R2, 0x4, RZ ;  /* 0x0000000402027810 */ /* 0x000fc40007ffe0ff */
[----:B--2---:R-:W-:-:S04]  /*0810*/  FSETP.GEU.AND P1, PT, R14, 1.175494350822287508e-38, PT ;  /* 0x008000000e00780b */ /* 0x004fc80003f2e000 */
[----:B---3--:R-:W-:-:S09]  /*0820*/  FSEL R5, RZ, -23, P1 ;  /* 0xc1b80000ff057808 */ /* 0x008fd20000800000 */
[----:B------:R-:W-:-:S05]  /*0830*/  @!P1 FMUL R14, R14, 8388608 ;  /* 0x4b0000000e0e9820 */ /* 0x000fca0000400000 */
[C---:B------:R-:W-:Y:S02]  /*0840*/  IADD3 R17, PT, PT, R14.reuse, -0x3f2aaaab, RZ ;  /* 0xc0d555550e117810 */ /* 0x040fe40007ffe0ff */
[----:B------:R-:W-:Y:S02]  /*0850*/  ISETP.GT.U32.AND P1, PT, R14, 0x7f7fffff, PT ;  /* 0x7f7fffff0e00780c */ /* 0x000fe40003f24070 */
[----:B------:R-:W-:-:S04]  /*0860*/  LOP3.LUT R17, R17, 0xff800000, RZ, 0xc0, !PT ;  /* 0xff80000011117812 */ /* 0x000fc800078ec0ff */
[-C--:B------:R-:W-:Y:S02]  /*0870*/  IADD3 R18, PT, PT, R14, -R17.reuse, RZ ;  /* 0x800000110e127210 */ /* 0x080fe40007ffe0ff */
[----:B------:R-:W-:-:S03]  /*0880*/  I2FP.F32.S32 R6, R17 ;  /* 0x0000001100067245 */ /* 0x000fc60000201400 */
[----:B0-----:R-:W-:Y:S02]  /*0890*/  FADD R19, R18, -1 ;  /* 0xbf80000012137421 */ /* 0x001fe40000000000 */
[----:B------:R-:W-:Y:S02]  /*08a0*/  FFMA R5, R6, 1.1920928955078125e-07, R5 ;  /* 0x3400000006057823 */ /* 0x000fe40000000005 */
[----:B------:R-:W-:-:S04]  /*08b0*/  FFMA R12, R19, -R12, 0.14084610342979431152 ;  /* 0x3e1039f6130c7423 */ /* 0x000fc8000000080c */
[----:B------:R-:W-:-:S04]  /*08c0*/  FFMA R12, R19, R12, -0.12148627638816833496 ;  /* 0xbdf8cdcc130c7423 */ /* 0x000fc8000000000c */
[----:B------:R-:W-:-:S04]  /*08d0*/  FFMA R12, R19, R12, 0.13980610668659210205 ;  /* 0x3e0f2955130c7423 */ /* 0x000fc8000000000c */
[----:B------:R-:W-:-:S04]  /*08e0*/  FFMA R12, R19, R12, -0.16684235632419586182 ;  /* 0xbe2ad8b9130c7423 */ /* 0x000fc8000000000c */
[----:B------:R-:W-:-:S04]  /*08f0*/  FFMA R12, R19, R12, 0.20012299716472625732 ;  /* 0x3e4ced0b130c7423 */ /* 0x000fc8000000000c */
[----:B------:R-:W-:-:S04]  /*0900*/  FFMA R12, R19, R12, -0.24999669194221496582 ;  /* 0xbe7fff22130c7423 */ /* 0x000fc8000000000c */
[----:B------:R-:W-:-:S04]  /*0910*/  FFMA R12, R19, R12, 0.33333182334899902344 ;  /* 0x3eaaaa78130c7423 */ /* 0x000fc8000000000c */
[----:B------:R-:W-:-:S04]  /*0920*/  FFMA R12, R19, R12, -0.5 ;  /* 0xbf000000130c7423 */ /* 0x000fc8000000000c */
[----:B------:R-:W-:-:S04]  /*0930*/  FMUL R12, R19, R12 ;  /* 0x0000000c130c7220 */ /* 0x000fc80000400000 */
[----:B------:R-:W-:-:S04]  /*0940*/  FFMA R12, R19, R12, R19 ;  /* 0x0000000c130c7223 */ /* 0x000fc80000000013 */
[----:B------:R-:W-:Y:S01]  /*0950*/  FFMA R5, R5, 0.69314718246459960938, R12 ;  /* 0x3f31721805057823 */ /* 0x000fe2000000000c */
[C---:B------:R-:W-:Y:S01]  /*0960*/  @P1 FFMA R5, R14.reuse, R15, +INF ;  /* 0x7f8000000e051423 */ /* 0x040fe2000000000f */
[----:B------:R-:W-:-:S04]  /*0970*/  FSETP.NEU.AND P1, PT, R14, RZ, PT ;  /* 0x000000ff0e00720b */ /* 0x000fc80003f2d000 */
[----:B------:R-:W-:Y:S02]  /*0980*/  FSEL R5, R5, -INF , P1 ;  /* 0xff80000005057808 */ /* 0x000fe40000800000 */
[----:B------:R-:W-:-:S03]  /*0990*/  ISETP.NE.AND P1, PT, R10, RZ, PT ;  /* 0x000000ff0a00720c */ /* 0x000fc60003f25270 */
[----:B----4-:R-:W-:-:S05]  /*09a0*/  FMUL R5, R4, -R5 ;  /* 0x8000000504057220 */ /* 0x010fca0000400000 */
[----:B------:R1:W-:Y:S05]  /*09b0*/  STG.E desc[UR12][R8.64+0x4], R5 ;  /* 0x0000040508007986 */ /* 0x0003ea000c10190c */
[----:B------:R-:W-:Y:S05]  /*09c0*/  @P1 BRA `(.L_x_102) ;  /* 0xfffffff800041947 */ /* 0x000fea000383ffff */
.L_x_101:
[----:B0-----:R-:W-:Y:S05]  /*09d0*/  @!P0 EXIT ;  /* 0x000000000000894d */ /* 0x001fea0003800000 */
[----:B------:R-:W-:Y:S02]  /*09e0*/  ISETP.NE.AND P1, PT, R16, 0x1, PT ;  /* 0x000000011000780c */ /* 0x000fe40003f25270 */
[----:B------:R-:W-:-:S04]  /*09f0*/  LOP3.LUT R3, R3, 0x1, RZ, 0xc0, !PT ;  /* 0x0000000103037812 */ /* 0x000fc800078ec0ff */
[----:B------:R-:W-:-:S07]  /*0a00*/  ISETP.NE.U32.AND P0, PT, R3, 0x1, PT ;  /* 0x000000010300780c */ /* 0x000fce0003f05070 */
[----:B------:R-:W-:Y:S06]  /*0a10*/  @!P1 BRA `(.L_x_103) ;  /* 0x0000000400089947 */ /* 0x000fec0003800000 */
[----:B------:R-:W0:Y:S01]  /*0a20*/  LDC.64 R2, c[0x0][0x380] ;  /* 0x0000e000ff027b82 */ /* 0x000e220000000a00 */
[----:B-1----:R-:W-:-:S07]  /*0a30*/  IADD3 R9, PT, PT, R0, R11, RZ ;  /* 0x0000000b00097210 */ /* 0x002fce0007ffe0ff */
[----:B------:R-:W1:Y:S01]  /*0a40*/  LDC.64 R4, c[0x0][0x388] ;  /* 0x0000e200ff047b82 */ /* 0x000e620000000a00 */
[----:B0-----:R-:W-:-:S05]  /*0a50*/  IMAD.WIDE R2, R9, 0x4, R2 ;  /* 0x0000000409027825 */ /* 0x001fca00078e0202 */
[----:B------:R-:W2:Y:S01]  /*0a60*/  LDG.E R10, desc[UR12][R2.64] ;  /* 0x0000000c020a7981 */ /* 0x000ea2000c1e1900 */
[----:B-1----:R-:W-:-:S05]  /*0a70*/  IMAD.WIDE R4, R9, 0x4, R4 ;  /* 0x0000000409047825 */ /* 0x002fca00078e0204 */
[----:B------:R-:W3:Y:S01]  /*0a80*/  LDG.E R8, desc[UR12][R4.64] ;  /* 0x0000000c04087981 */ /* 0x000ee2000c1e1900 */
[----:B------:R-:W-:Y:S01]  /*0a90*/  HFMA2 R12, -RZ, RZ, 1.5048828125, 33.21875 ;  /* 0x3e055027ff0c7431 */ /* 0x000fe200000001ff */
[----:B--2---:R-:W-:-:S04]  /*0aa0*/  FSETP.GEU.AND P1, PT, R10, 1.175494350822287508e-38, PT ;  /* 0x008000000a00780b */ /* 0x004fc80003f2e000 */
[----:B------:R-:W-:-:S09]  /*0ab0*/  FSEL R13, RZ, -23, P1 ;  /* 0xc1b80000ff0d7808 */ /* 0x000fd20000800000 */
[----:B------:R-:W-:-:S05]  /*0ac0*/  @!P1 FMUL R10, R10, 8388608 ;  /* 0x4b0000000a0a9820 */ /* 0x000fca0000400000 */
[C---:B------:R-:W-:Y:S02]  /*0ad0*/  IADD3 R6, PT, PT, R10.reuse, -0x3f2aaaab, RZ ;  /* 0xc0d555550a067810 */ /* 0x040fe40007ffe0ff */
[----:B------:R-:W-:Y:S02]  /*0ae0*/  ISETP.GT.U32.AND P1, PT, R10, 0x7f7fffff, PT ;  /* 0x7f7fffff0a00780c */ /* 0x000fe40003f24070 */
[----:B------:R-:W-:-:S04]  /*0af0*/  LOP3.LUT R15, R6, 0xff800000, RZ, 0xc0, !PT ;  /* 0xff800000060f7812 */ /* 0x000fc800078ec0ff */
[----:B------:R-:W-:-:S05]  /*0b00*/  IADD3 R6, PT, PT, R10, -R15, RZ ;  /* 0x8000000f0a067210 */ /* 0x000fca0007ffe0ff */
[----:B------:R-:W-:-:S04]  /*0b10*/  FADD R17, R6, -1 ;  /* 0xbf80000006117421 */ /* 0x000fc80000000000 */
[----:B------:R-:W-:-:S04]  /*0b20*/  FFMA R6, R17, -R12, 0.14084610342979431152 ;  /* 0x3e1039f611067423 */ /* 0x000fc8000000080c */
[----:B------:R-:W-:-:S04]  /*0b30*/  FFMA R6, R17, R6, -0.12148627638816833496 ;  /* 0xbdf8cdcc11067423 */ /* 0x000fc80000000006 */
[----:B------:R-:W-:-:S04]  /*0b40*/  FFMA R6, R17, R6, 0.13980610668659210205 ;  /* 0x3e0f295511067423 */ /* 0x000fc80000000006 */
[----:B------:R-:W-:-:S04]  /*0b50*/  FFMA R6, R17, R6, -0.16684235632419586182 ;  /* 0xbe2ad8b911067423 */ /* 0x000fc80000000006 */
[----:B------:R-:W-:-:S04]  /*0b60*/  FFMA R6, R17, R6, 0.20012299716472625732 ;  /* 0x3e4ced0b11067423 */ /* 0x000fc80000000006 */
[----:B------:R-:W-:-:S04]  /*0b70*/  FFMA R6, R17, R6, -0.24999669194221496582 ;  /* 0xbe7fff2211067423 */ /* 0x000fc80000000006 */
[C---:B------:R-:W-:Y:S02]  /*0b80*/  FFMA R14, R17.reuse, R6, 0.33333182334899902344 ;  /* 0x3eaaaa78110e7423 */ /* 0x040fe40000000006 */
[----:B------:R-:W0:Y:S02]  /*0b90*/  LDC.64 R6, c[0x0][0x390] ;  /* 0x0000e400ff067b82 */ /* 0x000e240000000a00 */
[----:B------:R-:W-:Y:S01]  /*0ba0*/  FFMA R16, R17, R14, -0.5 ;  /* 0xbf00000011107423 */ /* 0x000fe2000000000e */
[----:B------:R-:W-:-:S03]  /*0bb0*/  I2FP.F32.S32 R14, R15 ;  /* 0x0000000f000e7245 */ /* 0x000fc60000201400 */
[C---:B------:R-:W-:Y:S02]  /*0bc0*/  FMUL R16, R17.reuse, R16 ;  /* 0x0000001011107220 */ /* 0x040fe40000400000 */
[----:B------:R-:W-:Y:S01]  /*0bd0*/  FFMA R14, R14, 1.1920928955078125e-07, R13 ;  /* 0x340000000e0e7823 */ /* 0x000fe2000000000d */
[----:B------:R-:W-:Y:S01]  /*0be0*/  MOV R13, 0x7f800000 ;  /* 0x7f800000000d7802 */ /* 0x000fe20000000f00 */
[----:B------:R-:W-:-:S04]  /*0bf0*/  FFMA R17, R17, R16, R17 ;  /* 0x0000001011117223 */ /* 0x000fc80000000011 */
[----:B------:R-:W-:Y:S01]  /*0c00*/  FFMA R14, R14, 0.69314718246459960938, R17 ;  /* 0x3f3172180e0e7823 */ /* 0x000fe20000000011 */
[C---:B------:R-:W-:Y:S01]  /*0c10*/  @P1 FFMA R14, R10.reuse, R13, +INF ;  /* 0x7f8000000a0e1423 */ /* 0x040fe2000000000d */
[----:B------:R-:W-:-:S04]  /*0c20*/  FSETP.NEU.AND P1, PT, R10, RZ, PT ;  /* 0x000000ff0a00720b */ /* 0x000fc80003f2d000 */
[----:B------:R-:W-:Y:S01]  /*0c30*/  FSEL R15, R14, -INF , P1 ;  /* 0xff8000000e0f7808 */ /* 0x000fe20000800000 */
[----:B0-----:R-:W-:-:S04]  /*0c40*/  IMAD.WIDE R6, R9, 0x4, R6 ;  /* 0x0000000409067825 */ /* 0x001fc800078e0206 */
[----:B---3--:R-:W-:-:S05]  /*0c50*/  FMUL R15, R8, -R15 ;  /* 0x8000000f080f7220 */ /* 0x008fca0000400000 */
[----:B------:R0:W-:Y:S04]  /*0c60*/  STG.E desc[UR12][R6.64], R15 ;  /* 0x0000000f06007986 */ /* 0x0001e8000c10190c */
[----:B------:R-:W2:Y:S04]  /*0c70*/  LDG.E R8, desc[UR12][R2.64+0x4] ;  /* 0x0000040c02087981 */ /* 0x000ea8000c1e1900 */
[----:B------:R-:W3:Y:S01]  /*0c80*/  LDG.E R4, desc[UR12][R4.64+0x4] ;  /* 0x0000040c04047981 */ /* 0x000ee2000c1e1900 */
[----:B------:R-:W-:Y:S02]  /*0c90*/  IADD3 R11, PT, PT, R11, 0x2, RZ ;  /* 0x000000020b0b7810 */ /* 0x000fe40007ffe0ff */
[----:B--2---:R-:W-:-:S04]  /*0ca0*/  FSETP.GEU.AND P1, PT, R8, 1.175494350822287508e-38, PT ;  /* 0x008000000800780b */ /* 0x004fc80003f2e000 */
[----:B------:R-:W-:-:S09]  /*0cb0*/  FSEL R2, RZ, -23, P1 ;  /* 0xc1b80000ff027808 */ /* 0x000fd20000800000 */
[----:B------:R-:W-:-:S05]  /*0cc0*/  @!P1 FMUL R8, R8, 8388608 ;  /* 0x4b00000008089820 */ /* 0x000fca0000400000 */
[C---:B------:R-:W-:Y:S02]  /*0cd0*/  IADD3 R9, PT, PT, R8.reuse, -0x3f2aaaab, RZ ;  /* 0xc0d5555508097810 */ /* 0x040fe40007ffe0ff */
[----:B------:R-:W-:Y:S02]  /*0ce0*/  ISETP.GT.U32.AND P1, PT, R8, 0x7f7fffff, PT ;  /* 0x7f7fffff0800780c */ /* 0x000fe40003f24070 */
[----:B------:R-:W-:-:S04]  /*0cf0*/  LOP3.LUT R9, R9, 0xff800000, RZ, 0xc0, !PT ;  /* 0xff80000009097812 */ /* 0x000fc800078ec0ff */
[-C--:B------:R-:W-:Y:S02]  /*0d00*/  IADD3 R10, PT, PT, R8, -R9.reuse, RZ ;  /* 0x80000009080a7210 */ /* 0x080fe40007ffe0ff */
[----:B------:R-:W-:-:S03]  /*0d10*/  I2FP.F32.S32 R9, R9 ;  /* 0x0000000900097245 */ /* 0x000fc60000201400 */
[----:B------:R-:W-:Y:S02]  /*0d20*/  FADD R17, R10, -1 ;  /* 0xbf8000000a117421 */ /* 0x000fe40000000000 */
        /* <DEDUP_REMOVED lines=14> */
[----:B------:R-:W-:-:S05]  /*0e10*/  FSEL R3, R2, -INF , P1 ;  /* 0xff80000002037808 */ /* 0x000fca0000800000 */
[----:B---3--:R-:W-:-:S05]  /*0e20*/  FMUL R3, R4, -R3 ;  /* 0x8000000304037220 */ /* 0x008fca0000400000 */
[----:B------:R0:W-:Y:S02]  /*0e30*/  STG.E desc[UR12][R6.64+0x4], R3 ;  /* 0x0000040306007986 */ /* 0x0001e4000c10190c */
.L_x_103:
[----:B------:R-:W-:Y:S05]  /*0e40*/  @P0 EXIT ;  /* 0x000000000000094d */ /* 0x000fea0003800000 */
[----:B-1----:R-:W1:Y:S01]  /*0e50*/  LDC.64 R4, c[0x0][0x380] ;  /* 0x0000e000ff047b82 */ /* 0x002e620000000a00 */
[----:B------:R-:W-:-:S07]  /*0e60*/  IADD3 R0, PT, PT, R0, R11, RZ ;  /* 0x0000000b00007210 */ /* 0x000fce0007ffe0ff */
[----:B0-----:R-:W0:Y:S01]  /*0e70*/  LDC.64 R2, c[0x0][0x388] ;  /* 0x0000e200ff027b82 */ /* 0x001e220000000a00 */
[----:B-1----:R-:W-:-:S05]  /*0e80*/  IMAD.WIDE R4, R0, 0x4, R4 ;  /* 0x0000000400047825 */ /* 0x002fca00078e0204 */
[----:B------:R-:W2:Y:S01]  /*0e90*/  LDG.E R7, desc[UR12][R4.64] ;  /* 0x0000000c04077981 */ /* 0x000ea2000c1e1900 */
[----:B0-----:R-:W-:-:S05]  /*0ea0*/  IMAD.WIDE R2, R0, 0x4, R2 ;  /* 0x0000000400027825 */ /* 0x001fca00078e0202 */
[----:B------:R0:W3:Y:S01]  /*0eb0*/  LDG.E R6, desc[UR12][R2.64] ;  /* 0x0000000c02067981 */ /* 0x0000e2000c1e1900 */
[----:B------:R-:W-:Y:S01]  /*0ec0*/  HFMA2 R10, -RZ, RZ, 1.5048828125, 33.21875 ;  /* 0x3e055027ff0a7431 */ /* 0x000fe200000001ff */
[----:B0-----:R-:W0:Y:S02]  /*0ed0*/  LDC.64 R2, c[0x0][0x390] ;  /* 0x0000e400ff027b82 */ /* 0x001e240000000a00 */
[----:B0-----:R-:W-:Y:S01]  /*0ee0*/  IMAD.WIDE R2, R0, 0x4, R2 ;  /* 0x0000000400027825 */ /* 0x001fe200078e0202 */
[----:B--2---:R-:W-:-:S13]  /*0ef0*/  FSETP.GEU.AND P0, PT, R7, 1.175494350822287508e-38, PT ;  /* 0x008000000700780b */ /* 0x004fda0003f0e000 */
[----:B------:R-:W-:-:S05]  /*0f00*/  @!P0 FMUL R7, R7, 8388608 ;  /* 0x4b00000007078820 */ /* 0x000fca0000400000 */
[----:B------:R-:W-:-:S04]  /*0f10*/  IADD3 R8, PT, PT, R7, -0x3f2aaaab, RZ ;  /* 0xc0d5555507087810 */ /* 0x000fc80007ffe0ff */
[----:B------:R-:W-:-:S04]  /*0f20*/  LOP3.LUT R8, R8, 0xff800000, RZ, 0xc0, !PT ;  /* 0xff80000008087812 */ /* 0x000fc800078ec0ff */
[-C--:B------:R-:W-:Y:S02]  /*0f30*/  IADD3 R9, PT, PT, R7, -R8.reuse, RZ ;  /* 0x8000000807097210 */ /* 0x080fe40007ffe0ff */
[----:B------:R-:W-:Y:S02]  /*0f40*/  I2FP.F32.S32 R5, R8 ;  /* 0x0000000800057245 */ /* 0x000fe40000201400 */
[----:B------:R-:W-:Y:S01]  /*0f50*/  MOV R8, 0x7f800000 ;  /* 0x7f80000000087802 */ /* 0x000fe20000000f00 */
        /* <DEDUP_REMOVED lines=8> */
[----:B------:R-:W-:Y:S01]  /*0fe0*/  FFMA R10, R9, R4, -0.5 ;  /* 0xbf000000090a7423 */ /* 0x000fe20000000004 */
        /* <DEDUP_REMOVED lines=10> */
[----:B------:R-:W-:Y:S01]  /*1090*/  STG.E desc[UR12][R2.64], R5 ;  /* 0x0000000502007986 */ /* 0x000fe2000c10190c */
[----:B------:R-:W-:Y:S05]  /*10a0*/  EXIT ;  /* 0x000000000000794d */ /* 0x000fea0003800000 */
.L_x_104:
        /* <DEDUP_REMOVED lines=13> */
.L_x_139:


//--------------------- .text.log_softmax_nl_loss --------------------------
	.section	.text.log_softmax_nl_loss,"ax",@progbits
	.align	128
        .global         log_softmax_nl_loss
        .type           log_softmax_nl_loss,@function
        .size           log_softmax_nl_loss,(.L_x_140 - log_softmax_nl_loss)
        .other          log_softmax_nl_loss,@"STO_CUDA_ENTRY STV_DEFAULT"
log_softmax_nl_loss:
.text.log_softmax_nl_loss:
        /* <DEDUP_REMOVED lines=30> */
.L_x_107:
        /* <DEDUP_REMOVED lines=55> */
.L_x_106:
        /* <DEDUP_REMOVED lines=34> */
.L_x_108:
        /* <DEDUP_REMOVED lines=21> */
.L_x_109:
[----:B------:R-:W-:Y:S05]  /*08c0*/  BRA.U !UP1, `(.L_x_105) ;  /* 0x00000001092c7547 */ /* 0x000fea000b800000 */
[----:B------:R-:W0:Y:S01]  /*08d0*/  LDC.64 R4, c[0x0][0x380] ;  /* 0x0000e000ff047b82 */ /* 0x000e220000000a00 */
[----:B------:R-:W-:Y:S01]  /*08e0*/  IADD3 R7, PT, PT, R2, UR4, RZ ;  /* 0x0000000402077c10 */ /* 0x000fe2000fffe0ff */
[----:B------:R-:W-:-:S12]  /*08f0*/  UIADD3 UR5, UPT, UPT, -UR5, URZ, URZ ;  /* 0x000000ff05057290 */ /* 0x000fd8000fffe1ff */
.L_x_110:
        /* <DEDUP_REMOVED lines=8> */
.L_x_105:
        /* <DEDUP_REMOVED lines=14> */
[----:B------:R-:W-:-:S04]  /*0a60*/  ULOP3.LUT UR4, UR5, 0x7ffffff8, URZ, 0xc0, !UPT ;  /* 0x7ffffff805047892 */ /* 0x000fc8000f8ec0ff */
[----:B------:R-:W-:Y:S02]  /*0a70*/  UIADD3 UR8, UPT, UPT, -UR4, URZ, URZ ;  /* 0x000000ff04087290 */ /* 0x000fe4000fffe1ff */
[----:B0-----:R-:W-:-:S04]  /*0a80*/  UIADD3 UR5, UP1, UPT, UR6, 0x10, URZ ;  /* 0x0000001006057890 */ /* 0x001fc8000ff3e0ff */
[----:B------:R-:W-:-:S12]  /*0a90*/  UIADD3.X UR6, UPT, UPT, URZ, UR7, URZ, UP1, !UPT ;  /* 0x00000007ff067290 */ /* 0x000fd80008ffe4ff */
.L_x_113:
        /* <DEDUP_REMOVED lines=10> */
[----:B------:R5:W5:Y:S01]  /*0b40*/  LDG.E R15, desc[UR12][R22.64+0xc] ;  /* 0x00000c0c160f7981 */ /* 0x000b62000c1e1900 */
[----:B------:R-:W-:Y:S01]  /*0b50*/  HFMA2 R8, -RZ, RZ, 0.96630859375, -0.0022525787353515625 ;  /* 0x3bbb989dff087431 */ /* 0x000fe200000001ff */
[----:B------:R-:W-:Y:S01]  /*0b60*/  MOV R10, 0x437c0000 ;  /* 0x437c0000000a7802 */ /* 0x000fe20000000f00 */
[----:B------:R-:W-:Y:S01]  /*0b70*/  UIADD3 UR8, UPT, UPT, UR8, 0x8, URZ ;  /* 0x0000000808087890 */ /* 0x000fe2000fffe0ff */
[----:B------:R-:W-:-:S03]  /*0b80*/  IADD3 R4, PT, PT, R4, 0x8, RZ ;  /* 0x0000000804047810 */ /* 0x000fc60007ffe0ff */
[----:B------:R-:W-:Y:S01]  /*0b90*/  UISETP.NE.AND UP1, UPT, UR8, URZ, UPT ;  /* 0x000000ff0800728c */ /* 0x000fe2000bf25270 */
[----:B--2---:R-:W-:-:S04]  /*0ba0*/  FADD R7, R5, -R6 ;  /* 0x8000000605077221 */ /* 0x004fc80000000000 */
[----:B------:R-:W-:Y:S01]  /*0bb0*/  FFMA.SAT R9, R7, R8, 0.5 ;  /* 0x3f00000007097423 */ /* 0x000fe20000002008 */
[----:B---3--:R-:W-:-:S03]  /*0bc0*/  FADD R25, R25, -R6 ;  /* 0x8000000619197221 */ /* 0x008fc60000000000 */
[----:B------:R-:W-:Y:S01]  /*0bd0*/  FFMA.RM R9, R9, R10, 12582913 ;  /* 0x4b40000109097423 */ /* 0x000fe2000000400a */
[----:B------:R-:W-:Y:S01]  /*0be0*/  FFMA.SAT R5, R25, R8, 0.5 ;  /* 0x3f00000019057423 */ /* 0x000fe20000002008 */
[--C-:B----4-:R-:W-:Y:S02]  /*0bf0*/  FADD R21, R21, -R6.reuse ;  /* 0x8000000615157221 */ /* 0x110fe40000000000 */
[----:B------:R-:W-:Y:S01]  /*0c00*/  FADD R12, R9, -12583039 ;  /* 0xcb40007f090c7421 */ /* 0x000fe20000000000 */
[----:B------:R-:W-:Y:S01]  /*0c10*/  FFMA.RM R5, R5, R10, 12582913 ;  /* 0x4b40000105057423 */ /* 0x000fe2000000400a */
[----:B------:R-:W-:Y:S01]  /*0c20*/  FFMA.SAT R27, R21, R8, 0.5 ;  /* 0x3f000000151b7423 */ /* 0x000fe20000002008 */
[----:B-----5:R-:W-:Y:S01]  /*0c30*/  FADD R23, R29, -R6 ;  /* 0x800000061d177221 */ /* 0x020fe20000000000 */
[----:B------:R-:W-:Y:S01]  /*0c40*/  FFMA R12, R7, 1.4426950216293334961, -R12 ;  /* 0x3fb8aa3b070c7823 */ /* 0x000fe2000000080c */
[----:B------:R-:W-:Y:S01]  /*0c50*/  FADD R14, R5, -12583039 ;  /* 0xcb40007f050e7421 */ /* 0x000fe20000000000 */
[----:B------:R-:W-:-:S02]  /*0c60*/  SHF.L.U32 R9, R9, 0x17, RZ ;  /* 0x0000001709097819 */ /* 0x000fc400000006ff */
[----:B------:R-:W-:Y:S01]  /*0c70*/  FFMA R11, R7, 1.925963033500011079e-08, R12 ;  /* 0x32a57060070b7823 */ /* 0x000fe2000000000c */
[----:B------:R-:W-:Y:S01]  /*0c80*/  FFMA.RM R7, R27, R10, 12582913 ;  /* 0x4b4000011b077423 */ /* 0x000fe2000000400a */
[----:B------:R-:W-:Y:S01]  /*0c90*/  FFMA R14, R25, 1.4426950216293334961, -R14 ;  /* 0x3fb8aa3b190e7823 */ /* 0x000fe2000000080e */
[----:B------:R-:W-:Y:S01]  /*0ca0*/  FFMA.SAT R27, R23, R8, 0.5 ;  /* 0x3f000000171b7423 */ /* 0x000fe20000002008 */
[----:B------:R-:W-:Y:S01]  /*0cb0*/  SHF.L.U32 R5, R5, 0x17, RZ ;  /* 0x0000001705057819 */ /* 0x000fe200000006ff */
[----:B------:R-:W-:Y:S01]  /*0cc0*/  FADD R16, R7, -12583039 ;  /* 0xcb40007f07107421 */ /* 0x000fe20000000000 */
[----:B------:R-:W-:Y:S01]  /*0cd0*/  FFMA R18, R25, 1.925963033500011079e-08, R14 ;  /* 0x32a5706019127823 */ /* 0x000fe2000000000e */
[--C-:B------:R-:W-:Y:S01]  /*0ce0*/  FADD R25, R13, -R6.reuse ;  /* 0x800000060d197221 */ /* 0x100fe20000000000 */
[----:B------:R-:W-:Y:S01]  /*0cf0*/  FFMA.RM R12, R27, R10, 12582913 ;  /* 0x4b4000011b0c7423 */ /* 0x000fe2000000400a */
[----:B------:R-:W-:Y:S01]  /*0d00*/  FADD R27, R19, -R6 ;  /* 0x80000006131b7221 */ /* 0x000fe20000000000 */
[----:B------:R-:W-:Y:S01]  /*0d10*/  FFMA R16, R21, 1.4426950216293334961, -R16 ;  /* 0x3fb8aa3b15107823 */ /* 0x000fe20000000810 */
[-C--:B------:R-:W-:Y:S01]  /*0d20*/  FFMA.SAT R29, R25, R8.reuse, 0.5 ;  /* 0x3f000000191d7423 */ /* 0x080fe20000002008 */
[----:B------:R-:W-:Y:S01]  /*0d30*/  FADD R20, R12, -12583039 ;  /* 0xcb40007f0c147421 */ /* 0x000fe20000000000 */
[----:B------:R-:W-:Y:S01]  /*0d40*/  FFMA.SAT R19, R27, R8, 0.5 ;  /* 0x3f0000001b137423 */ /* 0x000fe20000002008 */
[----:B------:R-:W0:Y:S01]  /*0d50*/  MUFU.EX2 R11, R11 ;  /* 0x0000000b000b7308 */ /* 0x000e220000000800 */
[-C--:B------:R-:W-:Y:S01]  /*0d60*/  FFMA.RM R14, R29, R10.reuse, 12582913 ;  /* 0x4b4000011d0e7423 */ /* 0x080fe2000000400a */
[----:B------:R-:W-:Y:S01]  /*0d70*/  FFMA R20, R23, 1.4426950216293334961, -R20 ;  /* 0x3fb8aa3b17147823 */ /* 0x000fe20000000814 */
[----:B------:R-:W-:Y:S01]  /*0d80*/  FFMA R16, R21, 1.925963033500011079e-08, R16 ;  /* 0x32a5706015107823 */ /* 0x000fe20000000010 */
[----:B------:R-:W-:Y:S01]  /*0d90*/  FADD R21, R15, -R6 ;  /* 0x800000060f157221 */ /* 0x000fe20000000000 */
[----:B------:R-:W-:Y:S01]  /*0da0*/  FADD R22, R14, -12583039 ;  /* 0xcb40007f0e167421 */ /* 0x000fe20000000000 */
[----:B------:R-:W-:Y:S01]  /*0db0*/  FFMA R20, R23, 1.925963033500011079e-08, R20 ;  /* 0x32a5706017147823 */ /* 0x000fe20000000014 */
[----:B------:R-:W-:Y:S01]  /*0dc0*/  FADD R23, R17, -R6 ;  /* 0x8000000611177221 */ /* 0x000fe20000000000 */
[----:B------:R-:W-:Y:S01]  /*0dd0*/  FFMA.RM R17, R19, R10, 12582913 ;  /* 0x4b40000113117423 */ /* 0x000fe2000000400a */
[----:B------:R-:W-:Y:S01]  /*0de0*/  FFMA R22, R25, 1.4426950216293334961, -R22 ;  /* 0x3fb8aa3b19167823 */ /* 0x000fe20000000816 */
[----:B------:R-:W1:Y:S01]  /*0df0*/  MUFU.EX2 R13, R18 ;  /* 0x00000012000d7308 */ /* 0x000e620000000800 */
[-C--:B------:R-:W-:Y:S01]  /*0e00*/  FFMA.SAT R29, R23, R8.reuse, 0.5 ;  /* 0x3f000000171d7423 */ /* 0x080fe20000002008 */
[----:B------:R-:W-:Y:S01]  /*0e10*/  FADD R24, R17, -12583039 ;  /* 0xcb40007f11187421 */ /* 0x000fe20000000000 */
[----:B------:R-:W-:Y:S01]  /*0e20*/  FFMA R19, R25, 1.925963033500011079e-08, R22 ;  /* 0x32a5706019137823 */ /* 0x000fe20000000016 */
[----:B------:R-:W-:Y:S01]  /*0e30*/  FFMA.SAT R25, R21, R8, 0.5 ;  /* 0x3f00000015197423 */ /* 0x000fe20000002008 */
[-C--:B------:R-:W-:Y:S01]  /*0e40*/  FFMA.RM R15, R29, R10.reuse, 12582913 ;  /* 0x4b4000011d0f7423 */ /* 0x080fe2000000400a */
[----:B------:R-:W-:Y:S01]  /*0e50*/  FFMA R24, R27, 1.4426950216293334961, -R24 ;  /* 0x3fb8aa3b1b187823 */ /* 0x000fe20000000818 */
[----:B0-----:R-:W-:Y:S01]  /*0e60*/  FFMA R2, R9, R11, R2 ;  /* 0x0000000b09027223 */ /* 0x001fe20000000002 */
[----:B------:R-:W0:Y:S01]  /*0e70*/  MUFU.EX2 R16, R16 ;  /* 0x0000001000107308 */ /* 0x000e220000000800 */
[----:B------:R-:W-:Y:S01]  /*0e80*/  FADD R22, R15, -12583039 ;  /* 0xcb40007f0f167421 */ /* 0x000fe20000000000 */
[----:B------:R-:W-:Y:S01]  /*0e90*/  FFMA.RM R10, R25, R10, 12582913 ;  /* 0x4b400001190a7423 */ /* 0x000fe2000000400a */
[----:B------:R-:W-:Y:S01]  /*0ea0*/  FFMA R8, R27, 1.925963033500011079e-08, R24 ;  /* 0x32a570601b087823 */ /* 0x000fe20000000018 */
[----:B------:R-:W-:Y:S01]  /*0eb0*/  SHF.L.U32 R12, R12, 0x17, RZ ;  /* 0x000000170c0c7819 */ /* 0x000fe200000006ff */
[----:B------:R-:W-:Y:S01]  /*0ec0*/  FFMA R22, R23, 1.4426950216293334961, -R22 ;  /* 0x3fb8aa3b17167823 */ /* 0x000fe20000000816 */
[----:B------:R-:W-:Y:S01]  /*0ed0*/  FADD R24, R10, -12583039 ;  /* 0xcb40007f0a187421 */ /* 0x000fe20000000000 */
[----:B------:R-:W-:Y:S01]  /*0ee0*/  SHF.L.U32 R15, R15, 0x17, RZ ;  /* 0x000000170f0f7819 */ /* 0x000fe200000006ff */
[----:B------:R2:W3:Y:S01]  /*0ef0*/  MUFU.EX2 R18, R20 ;  /* 0x0000001400127308 */ /* 0x0004e20000000800 */
[----:B------:R-:W-:Y:S01]  /*0f00*/  FFMA R22, R23, 1.925963033500011079e-08, R22 ;  /* 0x32a5706017167823 */ /* 0x000fe20000000016 */
[----:B------:R-:W-:Y:S01]  /*0f10*/  FFMA R24, R21, 1.4426950216293334961, -R24 ;  /* 0x3fb8aa3b15187823 */ /* 0x000fe20000000818 */
[----:B-1----:R-:W-:Y:S01]  /*0f20*/  FFMA R5, R5, R13, R2 ;  /* 0x0000000d05057223 */ /* 0x002fe20000000002 */
[----:B------:R-:W-:-:S02]  /*0f30*/  SHF.L.U32 R2, R17, 0x17, RZ ;  /* 0x0000001711027819 */ /* 0x000fc400000006ff */
[----:B------:R-:W-:Y:S02]  /*0f40*/  FFMA R24, R21, 1.925963033500011079e-08, R24 ;  /* 0x32a5706015187823 */ /* 0x000fe40000000018 */
[----:B------:R-:W1:Y:S01]  /*0f50*/  MUFU.EX2 R19, R19 ;  /* 0x0000001300137308 */ /* 0x000e620000000800 */
[----:B--2---:R-:W-:Y:S02]  /*0f60*/  SHF.L.U32 R20, R7, 0x17, RZ ;  /* 0x0000001707147819 */ /* 0x004fe400000006ff */
[----:B------:R-:W-:-:S03]  /*0f70*/  SHF.L.U32 R7, R14, 0x17, RZ ;  /* 0x000000170e077819 */ /* 0x000fc600000006ff */
[----:B0-----:R-:W-:Y:S02]  /*0f80*/  FFMA R5, R20, R16, R5 ;  /* 0x0000001014057223 */ /* 0x001fe40000000005 */
[----:B------:R-:W0:Y:S02]  /*0f90*/  MUFU.EX2 R8, R8 ;  /* 0x0000000800087308 */ /* 0x000e240000000800 */
[----:B---3--:R-:W-:Y:S01]  /*0fa0*/  FFMA R12, R12, R18, R5 ;  /* 0x000000120c0c7223 */ /* 0x008fe20000000005 */
[----:B------:R-:W-:-:S05]  /*0fb0*/  SHF.L.U32 R5, R10, 0x17, RZ ;  /* 0x000000170a057819 */ /* 0x000fca00000006ff */
[----:B------:R-:W2:Y:S01]  /*0fc0*/  MUFU.EX2 R22, R22 ;  /* 0x0000001600167308 */ /* 0x000ea20000000800 */
[----:B-1----:R-:W-:-:S07]  /*0fd0*/  FFMA R7, R7, R19, R12 ;  /* 0x0000001307077223 */ /* 0x002fce000000000c */
[----:B------:R-:W1:Y:S01]  /*0fe0*/  MUFU.EX2 R24, R24 ;  /* 0x0000001800187308 */ /* 0x000e620000000800 */
[----:B0-----:R-:W-:-:S04]  /*0ff0*/  FFMA R2, R2, R8, R7 ;  /* 0x0000000802027223 */ /* 0x001fc80000000007 */
[----:B--2---:R-:W-:-:S04]  /*1000*/  FFMA R2, R15, R22, R2 ;  /* 0x000000160f027223 */ /* 0x004fc80000000002 */
[----:B-1----:R-:W-:Y:S01]  /*1010*/  FFMA R2, R5, R24, R2 ;  /* 0x0000001805027223 */ /* 0x002fe20000000002 */
[----:B------:R-:W-:Y:S06]  /*1020*/  BRA.U UP1, `(.L_x_113) ;  /* 0xfffffff9019c7547 */ /* 0x000fec000b83ffff */
.L_x_112:
        /* <DEDUP_REMOVED lines=12> */
[----:B------:R0:W5:Y:S01]  /*10f0*/  LDG.E R15, desc[UR12][R8.64+0xc] ;  /* 0x00000c0c080f7981 */ /* 0x000162000c1e1900 */
[----:B------:R-:W-:Y:S01]  /*1100*/  HFMA2 R12, -RZ, RZ, 0.96630859375, -0.0022525787353515625 ;  /* 0x3bbb989dff0c7431 */ /* 0x000fe200000001ff */
[----:B------:R-:W-:Y:S01]  /*1110*/  MOV R14, 0x437c0000 ;  /* 0x437c0000000e7802 */ /* 0x000fe20000000f00 */
[----:B------:R-:W-:Y:S01]  /*1120*/  UIADD3 UR4, UPT, UPT, UR4, 0x4, URZ ;  /* 0x0000000404047890 */ /* 0x000fe2000fffe0ff */
        /* <DEDUP_REMOVED lines=8> */
[----:B0-----:R-:W-:Y:S01]  /*11b0*/  FFMA.SAT R9, R13, R12, 0.5 ;  /* 0x3f0000000d097423 */ /* 0x001fe2000000200c */
[----:B-----5:R-:W-:Y:S01]  /*11c0*/  FADD R15, R15, -R6 ;  /* 0x800000060f0f7221 */ /* 0x020fe20000000000 */
[----:B------:R-:W-:Y:S01]  /*11d0*/  FFMA R10, R7, 1.4426950216293334961, -R10 ;  /* 0x3fb8aa3b070a7823 */ /* 0x000fe2000000080a */
[----:B------:R-:W-:-:S03]  /*11e0*/  FADD R8, R5, -12583039 ;  /* 0xcb40007f05087421 */ /* 0x000fc60000000000 */
[----:B------:R-:W-:Y:S01]  /*11f0*/  FFMA R10, R7, 1.925963033500011079e-08, R10 ;  /* 0x32a57060070a7823 */ /* 0x000fe2000000000a */
[----:B------:R-:W-:Y:S01]  /*1200*/  FFMA.RM R7, R9, R14, 12582913 ;  /* 0x4b40000109077423 */ /* 0x000fe2000000400e */
[----:B------:R-:W-:Y:S01]  /*1210*/  FFMA R8, R11, 1.4426950216293334961, -R8 ;  /* 0x3fb8aa3b0b087823 */ /* 0x000fe20000000808 */
[----:B------:R-:W-:Y:S02]  /*1220*/  FFMA.SAT R9, R15, R12, 0.5 ;  /* 0x3f0000000f097423 */ /* 0x000fe4000000200c */
[----:B------:R-:W-:Y:S01]  /*1230*/  FADD R12, R7, -12583039 ;  /* 0xcb40007f070c7421 */ /* 0x000fe20000000000 */
[----:B------:R-:W-:Y:S01]  /*1240*/  FFMA R8, R11, 1.925963033500011079e-08, R8 ;  /* 0x32a570600b087823 */ /* 0x000fe20000000008 */
[----:B------:R-:W-:Y:S01]  /*1250*/  FFMA.RM R11, R9, R14, 12582913 ;  /* 0x4b400001090b7423 */ /* 0x000fe2000000400e */
[----:B------:R-:W0:Y:S01]  /*1260*/  MUFU.EX2 R10, R10 ;  /* 0x0000000a000a7308 */ /* 0x000e220000000800 */
[----:B------:R-:W-:Y:S01]  /*1270*/  FFMA R12, R13, 1.4426950216293334961, -R12 ;  /* 0x3fb8aa3b0d0c7823 */ /* 0x000fe2000000080c */
[----:B------:R-:W-:Y:S01]  /*1280*/  SHF.L.U32 R9, R4, 0x17, RZ ;  /* 0x0000001704097819 */ /* 0x000fe200000006ff */
[----:B------:R-:W-:Y:S01]  /*1290*/  FADD R14, R11, -12583039 ;  /* 0xcb40007f0b0e7421 */ /* 0x000fe20000000000 */
[----:B------:R-:W-:Y:S01]  /*12a0*/  SHF.L.U32 R4, R5, 0x17, RZ ;  /* 0x0000001705047819 */ /* 0x000fe200000006ff */
[----:B------:R-:W-:Y:S01]  /*12b0*/  FFMA R12, R13, 1.925963033500011079e-08, R12 ;  /* 0x32a570600d0c7823 */ /* 0x000fe2000000000c */
[----:B------:R-:W-:Y:S01]  /*12c0*/  SHF.L.U32 R7, R7, 0x17, RZ ;  /* 0x0000001707077819 */ /* 0x000fe200000006ff */
[----:B------:R-:W-:Y:S01]  /*12d0*/  FFMA R14, R15, 1.4426950216293334961, -R14 ;  /* 0x3fb8aa3b0f0e7823 */ /* 0x000fe2000000080e */
[----:B------:R-:W1:Y:S01]  /*12e0*/  MUFU.EX2 R8, R8 ;  /* 0x0000000800087308 */ /* 0x000e620000000800 */
[----:B------:R-:W-:-:S02]  /*12f0*/  SHF.L.U32 R11, R11, 0x17, RZ ;  /* 0x000000170b0b7819 */ /* 0x000fc400000006ff */
[----:B------:R-:W-:-:S05]  /*1300*/  FFMA R14, R15, 1.925963033500011079e-08, R14 ;  /* 0x32a570600f0e7823 */ /* 0x000fca000000000e */
[----:B------:R-:W2:Y:S01]  /*1310*/  MUFU.EX2 R12, R12 ;  /* 0x0000000c000c7308 */ /* 0x000ea20000000800 */
[----:B0-----:R-:W-:-:S07]  /*1320*/  FFMA R9, R9, R10, R2 ;  /* 0x0000000a09097223 */ /* 0x001fce0000000002 */
[----:B------:R-:W0:Y:S01]  /*1330*/  MUFU.EX2 R14, R14 ;  /* 0x0000000e000e7308 */ /* 0x000e220000000800 */
[----:B-1----:R-:W-:-:S04]  /*1340*/  FFMA R4, R4, R8, R9 ;  /* 0x0000000804047223 */ /* 0x002fc80000000009 */
[----:B--2---:R-:W-:-:S04]  /*1350*/  FFMA R4, R7, R12, R4 ;  /* 0x0000000c07047223 */ /* 0x004fc80000000004 */
[----:B0-----:R-:W-:-:S07]  /*1360*/  FFMA R2, R11, R14, R4 ;  /* 0x0000000e0b027223 */ /* 0x001fce0000000004 */
.L_x_114:
[----:B------:R-:W-:Y:S05]  /*1370*/  BRA.U !UP1, `(.L_x_111) ;  /* 0x0000000109b87547 */ /* 0x000fea000b800000 */
[----:B------:R-:W-:Y:S02]  /*1380*/  UISETP.NE.AND UP0, UPT, UR6, 0x1, UPT ;  /* 0x000000010600788c */ /* 0x000fe4000bf05270 */
[----:B------:R-:W-:-:S04]  /*1390*/  ULOP3.LUT UR5, UR5, 0x1, URZ, 0xc0, !UPT ;  /* 0x0000000105057892 */ /* 0x000fc8000f8ec0ff */
[----:B------:R-:W-:-:S03]  /*13a0*/  UISETP.NE.U32.AND UP1, UPT, UR5, 0x1, UPT ;  /* 0x000000010500788c */ /* 0x000fc6000bf25070 */
[----:B------:R-:W-:Y:S08]  /*13b0*/  BRA.U !UP0, `(.L_x_115) ;  /* 0x0000000108687547 */ /* 0x000ff0000b800000 */
[----:B------:R-:W0:Y:S01]  /*13c0*/  LDC.64 R4, c[0x0][0x380] ;  /* 0x0000e000ff047b82 */ /* 0x000e220000000a00 */
[----:B------:R-:W-:-:S05]  /*13d0*/  IADD3 R7, PT, PT, R3, UR4, RZ ;  /* 0x0000000403077c10 */ /* 0x000fca000fffe0ff */
[----:B0-----:R-:W-:-:S05]  /*13e0*/  IMAD.WIDE R4, R7, 0x4, R4 ;  /* 0x0000000407047825 */ /* 0x001fca00078e0204 */
[----:B------:R-:W2:Y:S04]  /*13f0*/  LDG.E R7, desc[UR12][R4.64] ;  /* 0x0000000c04077981 */ /* 0x000ea8000c1e1900 */
[----:B------:R-:W3:Y:S01]  /*1400*/  LDG.E R11, desc[UR12][R4.64+0x4] ;  /* 0x0000040c040b7981 */ /* 0x000ee2000c1e1900 */
[----:B------:R-:W-:Y:S01]  /*1410*/  HFMA2 R8, -RZ, RZ, 0.96630859375, -0.0022525787353515625 ;  /* 0x3bbb989dff087431 */ /* 0x000fe200000001ff */
[----:B------:R-:W-:Y:S01]  /*1420*/  MOV R10, 0x437c0000 ;  /* 0x437c0000000a7802 */ /* 0x000fe20000000f00 */
[----:B------:R-:W-:Y:S01]  /*1430*/  UIADD3 UR4, UPT, UPT, UR4, 0x2, URZ ;  /* 0x0000000204047890 */ /* 0x000fe2000fffe0ff */
[----:B--2---:R-:W-:-:S04]  /*1440*/  FADD R7, R7, -R6 ;  /* 0x8000000607077221 */ /* 0x004fc80000000000 */
[----:B------:R-:W-:Y:S01]  /*1450*/  FFMA.SAT R9, R7, R8, 0.5 ;  /* 0x3f00000007097423 */ /* 0x000fe20000002008 */
[----:B---3--:R-:W-:-:S03]  /*1460*/  FADD R11, R11, -R6 ;  /* 0x800000060b0b7221 */ /* 0x008fc60000000000 */
[----:B------:R-:W-:Y:S01]  /*1470*/  FFMA.RM R9, R9, R10, 12582913 ;  /* 0x4b40000109097423 */ /* 0x000fe2000000400a */
[----:B------:R-:W-:-:S03]  /*1480*/  FFMA.SAT R13, R11, R8, 0.5 ;  /* 0x3f0000000b0d7423 */ /* 0x000fc60000002008 */
[----:B------:R-:W-:Y:S01]  /*1490*/  FADD R8, R9, -12583039 ;  /* 0xcb40007f09087421 */ /* 0x000fe20000000000 */
[----:B------:R-:W-:Y:S01]  /*14a0*/  FFMA.RM R13, R13, R10, 12582913 ;  /* 0x4b4000010d0d7423 */ /* 0x000fe2000000400a */
[----:B------:R-:W-:Y:S02]  /*14b0*/  SHF.L.U32 R9, R9, 0x17, RZ ;  /* 0x0000001709097819 */ /* 0x000fe400000006ff */
[----:B------:R-:W-:Y:S01]  /*14c0*/  FFMA R8, R7, 1.4426950216293334961, -R8 ;  /* 0x3fb8aa3b07087823 */ /* 0x000fe20000000808 */
[C---:B------:R-:W-:Y:S01]  /*14d0*/  FADD R4, R13.reuse, -12583039 ;  /* 0xcb40007f0d047421 */ /* 0x040fe20000000000 */
[----:B------:R-:W-:Y:S02]  /*14e0*/  SHF.L.U32 R13, R13, 0x17, RZ ;  /* 0x000000170d0d7819 */ /* 0x000fe400000006ff */
[----:B------:R-:W-:Y:S01]  /*14f0*/  FFMA R8, R7, 1.925963033500011079e-08, R8 ;  /* 0x32a5706007087823 */ /* 0x000fe20000000008 */
[----:B------:R-:W-:-:S04]  /*1500*/  FFMA R4, R11, 1.4426950216293334961, -R4 ;  /* 0x3fb8aa3b0b047823 */ /* 0x000fc80000000804 */
[----:B------:R-:W-:Y:S01]  /*1510*/  FFMA R4, R11, 1.925963033500011079e-08, R4 ;  /* 0x32a570600b047823 */ /* 0x000fe20000000004 */
[----:B------:R-:W0:Y:S08]  /*1520*/  MUFU.EX2 R8, R8 ;  /* 0x0000000800087308 */ /* 0x000e300000000800 */
[----:B------:R-:W1:Y:S01]  /*1530*/  MUFU.EX2 R4, R4 ;  /* 0x0000000400047308 */ /* 0x000e620000000800 */
[----:B0-----:R-:W-:-:S04]  /*1540*/  FFMA R2, R9, R8, R2 ;  /* 0x0000000809027223 */ /* 0x001fc80000000002 */
[----:B-1----:R-:W-:-:S07]  /*1550*/  FFMA R2, R13, R4, R2 ;  /* 0x000000040d027223 */ /* 0x002fce0000000002 */
.L_x_115:
[----:B------:R-:W-:Y:S05]  /*1560*/  BRA.U UP1, `(.L_x_111) ;  /* 0x00000001013c7547 */ /* 0x000fea000b800000 */
[----:B------:R-:W0:Y:S01]  /*1570*/  LDC.64 R4, c[0x0][0x380] ;  /* 0x0000e000ff047b82 */ /* 0x000e220000000a00 */
[----:B------:R-:W-:-:S05]  /*1580*/  IADD3 R3, PT, PT, R3, UR4, RZ ;  /* 0x0000000403037c10 */ /* 0x000fca000fffe0ff */
[----:B0-----:R-:W-:-:S06]  /*1590*/  IMAD.WIDE R4, R3, 0x4, R4 ;  /* 0x0000000403047825 */ /* 0x001fcc00078e0204 */
[----:B------:R-:W2:Y:S01]  /*15a0*/  LDG.E R5, desc[UR12][R4.64] ;  /* 0x0000000c04057981 */ /* 0x000ea2000c1e1900 */
        /* <DEDUP_REMOVED lines=8> */
[----:B------:R-:W-:-:S06]  /*1630*/  FFMA R8, R3, 1.925963033500011079e-08, R8 ;  /* 0x32a5706003087823 */ /* 0x000fcc0000000008 */
[----:B------:R-:W0:Y:S02]  /*1640*/  MUFU.EX2 R8, R8 ;  /* 0x0000000800087308 */ /* 0x000e240000000800 */
[----:B0-----:R-:W-:-:S07]  /*1650*/  FFMA R2, R7, R8, R2 ;  /* 0x0000000807027223 */ /* 0x001fce0000000002 */
.L_x_111:
[----:B------:R-:W0:Y:S01]  /*1660*/  LDCU UR7, c[0x0][0x39c] ;  /* 0x00007380ff0777ac */ /* 0x000e220008000800 */
[----:B------:R-:W-:Y:S01]  /*1670*/  MOV R12, RZ ;  /* 0x000000ff000c7202 */ /* 0x000fe20000000f00 */
[----:B0-----:R-:W-:-:S09]  /*1680*/  UISETP.GE.AND UP0, UPT, UR7, 0x1, UPT ;  /* 0x000000010700788c */ /* 0x001fd2000bf06270 */
[----:B------:R-:W-:Y:S05]  /*1690*/  BRA.U !UP0, `(.L_x_116) ;  /* 0x0000000d089c7547 */ /* 0x000fea000b800000 */
[----:B------:R-:W-:Y:S01]  /*16a0*/  MOV R10, R2 ;  /* 0x00000002000a7202 */ /* 0x000fe20000000f00 */
[----:B------:R-:W-:Y:S01]  /*16b0*/  HFMA2 R5, -RZ, RZ, 1.5048828125, 33.21875 ;  /* 0x3e055027ff057431 */ /* 0x000fe200000001ff */
[----:B------:R-:W-:Y:S01]  /*16c0*/  UISETP.GE.U32.AND UP1, UPT, UR7, 0x10, UPT ;  /* 0x000000100700788c */ /* 0x000fe2000bf26070 */
[----:B------:R-:W-:Y:S01]  /*16d0*/  HFMA2 R12, -RZ, RZ, 0, 0 ;  /* 0x00000000ff0c7431 */ /* 0x000fe200000001ff */
[----:B------:R-:W-:Y:S01]  /*16e0*/  FSETP.GEU.AND P0, PT, R10, 1.175494350822287508e-38, PT ;  /* 0x008000000a00780b */ /* 0x000fe20003f0e000 */
[----:B------:R-:W-:Y:S02]  /*16f0*/  ULOP3.LUT UR14, UR7, 0xf, URZ, 0xc0, !UPT ;  /* 0x0000000f070e7892 */ /* 0x000fe4000f8ec0ff */
[----:B------:R-:W-:Y:S01]  /*1700*/  IMAD R7, R0, UR7, RZ ;  /* 0x0000000700077c24 */ /* 0x000fe2000f8e02ff */
[----:B------:R-:W-:Y:S01]  /*1710*/  UMOV UR4, URZ ;  /* 0x000000ff00047c82 */ /* 0x000fe20008000000 */
[----:B------:R-:W-:-:S08]  /*1720*/  UISETP.NE.AND UP0, UPT, UR14, URZ, UPT ;  /* 0x000000ff0e00728c */ /* 0x000fd0000bf05270 */
[----:B------:R-:W-:-:S05]  /*1730*/  @!P0 FMUL R10, R10, 8388608 ;  /* 0x4b0000000a0a8820 */ /* 0x000fca0000400000 */
[C---:B------:R-:W-:Y:S02]  /*1740*/  IADD3 R2, PT, PT, R10.reuse, -0x3f2aaaab, RZ ;  /* 0xc0d555550a027810 */ /* 0x040fe40007ffe0ff */
[----:B------:R-:W-:Y:S02]  /*1750*/  FSETP.NEU.AND P1, PT, R10, RZ, PT ;  /* 0x000000ff0a00720b */ /* 0x000fe40003f2d000 */
[----:B------:R-:W-:-:S04]  /*1760*/  LOP3.LUT R3, R2, 0xff800000, RZ, 0xc0, !PT ;  /* 0xff80000002037812 */ /* 0x000fc800078ec0ff */
[-C--:B------:R-:W-:Y:S02]  /*1770*/  IADD3 R2, PT, PT, R10, -R3.reuse, RZ ;  /* 0x800000030a027210 */ /* 0x080fe40007ffe0ff */
[----:B------:R-:W-:-:S03]  /*1780*/  I2FP.F32.S32 R3, R3 ;  /* 0x0000000300037245 */ /* 0x000fc60000201400 */
[----:B------:R-:W-:Y:S01]  /*1790*/  FADD R4, R2, -1 ;  /* 0xbf80000002047421 */ /* 0x000fe20000000000 */
[----:B------:R-:W-:Y:S02]  /*17a0*/  FSEL R2, RZ, -23, P0 ;  /* 0xc1b80000ff027808 */ /* 0x000fe40000000000 */
[----:B------:R-:W-:Y:S01]  /*17b0*/  ISETP.GT.U32.AND P0, PT, R10, 0x7f7fffff, PT ;  /* 0x7f7fffff0a00780c */ /* 0x000fe20003f04070 */
[C---:B------:R-:W-:Y:S02]  /*17c0*/  FFMA R5, R4.reuse, -R5, 0.14084610342979431152 ;  /* 0x3e1039f604057423 */ /* 0x040fe40000000805 */
[----:B------:R-:W-:Y:S01]  /*17d0*/  FFMA R2, R3, 1.1920928955078125e-07, R2 ;  /* 0x3400000003027823 */ /* 0x000fe20000000002 */
[----:B------:R-:W-:Y:S01]  /*17e0*/  MOV R3, 0x7f800000 ;  /* 0x7f80000000037802 */ /* 0x000fe20000000f00 */
        /* <DEDUP_REMOVED lines=10> */
[----:B------:R-:W-:-:S05]  /*1890*/  @P0 FFMA R8, R10, R3, +INF ;  /* 0x7f8000000a080423 */ /* 0x000fca0000000003 */
[----:B------:R-:W-:Y:S01]  /*18a0*/  FSEL R8, R8, -INF , P1 ;  /* 0xff80000008087808 */ /* 0x000fe20000800000 */
[----:B------:R-:W-:Y:S06]  /*18b0*/  BRA.U !UP1, `(.L_x_117) ;  /* 0x00000005098c7547 */ /* 0x000fec000b800000 */
[----:B------:R-:W0:Y:S01]  /*18c0*/  LDCU.128 UR8, c[0x0][0x380] ;  /* 0x00007000ff0877ac */ /* 0x000e220008000c00 */
[----:B------:R-:W-:Y:S02]  /*18d0*/  MOV R12, RZ ;  /* 0x000000ff000c7202 */ /* 0x000fe40000000f00 */
[----:B------:R-:W-:Y:S01]  /*18e0*/  MOV R9, R7 ;  /* 0x0000000700097202 */ /* 0x000fe20000000f00 */
[----:B------:R-:W-:Y:S02]  /*18f0*/  ULOP3.LUT UR4, UR7, 0x7ffffff0, URZ, 0xc0, !UPT ;  /* 0x7ffffff007047892 */ /* 0x000fe4000f8ec0ff */
[----:B0-----:R-:W-:Y:S02]  /*1900*/  UIADD3 UR8, UP2, UPT, UR8, 0x20, URZ ;  /* 0x0000002008087890 */ /* 0x001fe4000ff5e0ff */
[----:B------:R-:W-:Y:S02]  /*1910*/  UIADD3 UR5, UP1, UPT, UR10, 0x20, URZ ;  /* 0x000000200a057890 */ /* 0x000fe4000ff3e0ff */
[----:B------:R-:W-:-:S02]  /*1920*/  UIADD3 UR10, UPT, UPT, -UR4, URZ, URZ ;  /* 0x000000ff040a7290 */ /* 0x000fc4000fffe1ff */
[----:B------:R-:W-:Y:S02]  /*1930*/  UIADD3.X UR9, UPT, UPT, URZ, UR9, URZ, UP2, !UPT ;  /* 0x00000009ff097290 */ /* 0x000fe400097fe4ff */
[----:B------:R-:W-:-:S12]  /*1940*/  UIADD3.X UR6, UPT, UPT, URZ, UR11, URZ, UP1, !UPT ;  /* 0x0000000bff067290 */ /* 0x000fd80008ffe4ff */
.L_x_118:
[----:B------:R-:W-:Y:S02]  /*1950*/  MOV R4, UR8 ;  /* 0x0000000800047c02 */ /* 0x000fe40008000f00 */
[----:B------:R-:W-:Y:S02]  /*1960*/  MOV R5, UR9 ;  /* 0x0000000900057c02 */ /* 0x000fe40008000f00 */
[----:B------:R-:W-:Y:S02]  /*1970*/  MOV R2, UR5 ;  /* 0x0000000500027c02 */ /* 0x000fe40008000f00 */
[----:B------:R-:W-:Y:S01]  /*1980*/  MOV R3, UR6 ;  /* 0x0000000600037c02 */ /* 0x000fe20008000f00 */
[----:B------:R-:W-:-:S05]  /*1990*/  IMAD.WIDE R4, R9, 0x4, R4 ;  /* 0x0000000409047825 */ /* 0x000fca00078e0204 */
[----:B------:R-:W2:Y:S01]  /*19a0*/  LDG.E R13, desc[UR12][R4.64+-0x20] ;  /* 0xffffe00c040d7981 */ /* 0x000ea2000c1e1900 */
[----:B------:R-:W-:-:S03]  /*19b0*/  IMAD.WIDE R2, R9, 0x4, R2 ;  /* 0x0000000409027825 */ /* 0x000fc600078e0202 */
        /* <DEDUP_REMOVED lines=17> */
[----:B--2---:R-:W-:-:S04]  /*1ad0*/  FADD R13, R13, -R6 ;  /* 0x800000060d0d7221 */ /* 0x004fc80000000000 */
[----:B------:R-:W-:Y:S01]  /*1ae0*/  FADD R13, -R8, R13 ;  /* 0x0000000d080d7221 */ /* 0x000fe20000000100 */
[--C-:B---3--:R-:W-:Y:S01]  /*1af0*/  FADD R25, R25, -R6.reuse ;  /* 0x8000000619197221 */ /* 0x108fe20000000000 */
[----:B----4-:R-:W-:-:S03]  /*1b00*/  FADD R27, R27, -R6 ;  /* 0x800000061b1b7221 */ /* 0x010fc60000000000 */
[C---:B------:R-:W-:Y:S01]  /*1b10*/  FADD R25, -R8.reuse, R25 ;  /* 0x0000001908197221 */ /* 0x040fe20000000100 */
[----:B-----5:R-:W-:Y:S02]  /*1b20*/  FFMA R20, R13, -R20, R12 ;  /* 0x800000140d147223 */ /* 0x020fe4000000000c */
[----:B------:R-:W2:Y:S01]  /*1b30*/  LDG.E R13, desc[UR12][R4.64+-0x4] ;  /* 0xfffffc0c040d7981 */ /* 0x000ea2000c1e1900 */
[----:B------:R-:W-:Y:S01]  /*1b40*/  FADD R12, -R8, R27 ;  /* 0x0000001b080c7221 */ /* 0x000fe20000000100 */
[----:B------:R-:W-:Y:S02]  /*1b50*/  FFMA R25, R25, -R15, R20 ;  /* 0x8000000f19197223 */ /* 0x000fe40000000014 */
[----:B------:R-:W3:Y:S02]  /*1b60*/  LDG.E R15, desc[UR12][R4.64] ;  /* 0x0000000c040f7981 */ /* 0x000ee4000c1e1900 */
[----:B------:R-:W-:Y:S02]  /*1b70*/  FFMA R25, R12, -R14, R25 ;  /* 0x8000000e0c197223 */ /* 0x000fe40000000019 */
[----:B------:R-:W4:Y:S01]  /*1b80*/  LDG.E R12, desc[UR12][R2.64+-0x4] ;  /* 0xfffffc0c020c7981 */ /* 0x000f22000c1e1900 */
[----:B------:R-:W-:-:S03]  /*1b90*/  FADD R27, R17, -R6 ;  /* 0x80000006111b7221 */ /* 0x000fc60000000000 */
[----:B------:R-:W5:Y:S01]  /*1ba0*/  LDG.E R17, desc[UR12][R4.64+0x4] ;  /* 0x0000040c04117981 */ /* 0x000f62000c1e1900 */
[----:B------:R-:W-:Y:S01]  /*1bb0*/  FADD R20, -R8, R27 ;  /* 0x0000001b08147221 */ /* 0x000fe20000000100 */
[----:B------:R-:W-:Y:S02]  /*1bc0*/  FADD R27, R19, -R6 ;  /* 0x80000006131b7221 */ /* 0x000fe40000000000 */
[----:B------:R-:W5:Y:S01]  /*1bd0*/  LDG.E R14, desc[UR12][R2.64] ;  /* 0x0000000c020e7981 */ /* 0x000f62000c1e1900 */
[----:B------:R-:W-:-:S03]  /*1be0*/  FFMA R25, R20, -R16, R25 ;  /* 0x8000001014197223 */ /* 0x000fc60000000019 */
        /* <DEDUP_REMOVED lines=11> */
[----:B------:R-:W-:-:S03]  /*1ca0*/  FADD R27, -R8, R27 ;  /* 0x0000001b081b7221 */ /* 0x000fc60000000100 */
[----:B------:R-:W5:Y:S04]  /*1cb0*/  LDG.E R10, desc[UR12][R2.64+0xc] ;  /* 0x00000c0c020a7981 */ /* 0x000f68000c1e1900 */
[----:B------:R-:W5:Y:S01]  /*1cc0*/  LDG.E R25, desc[UR12][R4.64+0x14] ;  /* 0x0000140c04197981 */ /* 0x000f62000c1e1900 */
[----:B------:R-:W-:-:S03]  /*1cd0*/  FFMA R11, R27, -R11, R20 ;  /* 0x8000000b1b0b7223 */ /* 0x000fc60000000014 */
[----:B------:R-:W5:Y:S04]  /*1ce0*/  LDG.E R27, desc[UR12][R4.64+0x18] ;  /* 0x0000180c041b7981 */ /* 0x000f68000c1e1900 */
[----:B------:R0:W5:Y:S01]  /*1cf0*/  LDG.E R20, desc[UR12][R2.64+0x14] ;  /* 0x0000140c02147981 */ /* 0x000162000c1e1900 */
[----:B------:R-:W-:Y:S01]  /*1d00*/  UIADD3 UR10, UPT, UPT, UR10, 0x10, URZ ;  /* 0x000000100a0a7890 */ /* 0x000fe2000fffe0ff */
[----:B------:R-:W-:-:S03]  /*1d10*/  FADD R29, R29, -R6 ;  /* 0x800000061d1d7221 */ /* 0x000fc60000000000 */
[----:B------:R-:W-:Y:S01]  /*1d20*/  UISETP.NE.AND UP1, UPT, UR10, URZ, UPT ;  /* 0x000000ff0a00728c */ /* 0x000fe2000bf25270 */
[----:B------:R-:W-:Y:S01]  /*1d30*/  IADD3 R9, PT, PT, R9, 0x10, RZ ;  /* 0x0000001009097810 */ /* 0x000fe20007ffe0ff */
[----:B--2---:R-:W-:-:S04]  /*1d40*/  FADD R13, R13, -R6 ;  /* 0x800000060d0d7221 */ /* 0x004fc80000000000 */
[----:B------:R-:W-:Y:S01]  /*1d50*/  FADD R28, -R8, R13 ;  /* 0x0000000d081c7221 */ /* 0x000fe20000000100 */
[----:B---3--:R-:W-:-:S03]  /*1d60*/  FADD R15, R15, -R6 ;  /* 0x800000060f0f7221 */ /* 0x008fc60000000000 */
[----:B----4-:R-:W-:Y:S01]  /*1d70*/  FFMA R11, R28, -R12, R11 ;  /* 0x8000000c1c0b7223 */ /* 0x010fe2000000000b */
[----:B------:R-:W-:Y:S01]  /*1d80*/  FADD R12, -R8, R15 ;  /* 0x0000000f080c7221 */ /* 0x000fe20000000100 */
[----:B-----5:R-:W-:-:S03]  /*1d90*/  FADD R17, R17, -R6 ;  /* 0x8000000611117221 */ /* 0x020fc60000000000 */
[----:B------:R-:W-:Y:S01]  /*1da0*/  FFMA R11, R12, -R14, R11 ;  /* 0x8000000e0c0b7223 */ /* 0x000fe2000000000b */
[----:B------:R-:W-:Y:S01]  /*1db0*/  FADD R12, -R8, R17 ;  /* 0x00000011080c7221 */ /* 0x000fe20000000100 */
[----:B------:R-:W-:-:S03]  /*1dc0*/  FADD R19, R19, -R6 ;  /* 0x8000000613137221 */ /* 0x000fc60000000000 */
[----:B------:R-:W-:Y:S01]  /*1dd0*/  FFMA R11, R12, -R16, R11 ;  /* 0x800000100c0b7223 */ /* 0x000fe2000000000b */
[----:B0-----:R-:W-:Y:S01]  /*1de0*/  FADD R2, -R8, R19 ;  /* 0x0000001308027221 */ /* 0x001fe20000000100 */
[----:B------:R-:W-:-:S03]  /*1df0*/  FADD R21, R21, -R6 ;  /* 0x8000000615157221 */ /* 0x000fc60000000000 */
[----:B------:R-:W-:Y:S01]  /*1e00*/  FFMA R11, R2, -R18, R11 ;  /* 0x80000012020b7223 */ /* 0x000fe2000000000b */
[----:B------:R-:W-:Y:S01]  /*1e10*/  FADD R2, -R8, R21 ;  /* 0x0000001508027221 */ /* 0x000fe20000000100 */
        /* <DEDUP_REMOVED lines=8> */
[C---:B------:R-:W-:Y:S01]  /*1ea0*/  FADD R2, -R8.reuse, R27 ;  /* 0x0000001b08027221 */ /* 0x040fe20000000100 */
[----:B------:R-:W-:-:S03]  /*1eb0*/  FADD R12, -R8, R29 ;  /* 0x0000001d080c7221 */ /* 0x000fc60000000100 */
[----:B------:R-:W-:-:S04]  /*1ec0*/  FFMA R11, R2, -R24, R11 ;  /* 0x80000018020b7223 */ /* 0x000fc8000000000b */
[----:B------:R-:W-:Y:S01]  /*1ed0*/  FFMA R12, R12, -R26, R11 ;  /* 0x8000001a0c0c7223 */ /* 0x000fe2000000000b */
[----:B------:R-:W-:Y:S06]  /*1ee0*/  BRA.U UP1, `(.L_x_118) ;  /* 0xfffffff901987547 */ /* 0x000fec000b83ffff */
.L_x_117:
[----:B------:R-:W-:Y:S05]  /*1ef0*/  BRA.U !UP0, `(.L_x_116) ;  /* 0x0000000508847547 */ /* 0x000fea000b800000 */
[----:B------:R-:W-:Y:S02]  /*1f00*/  UISETP.GE.U32.AND UP0, UPT, UR14, 0x8, UPT ;  /* 0x000000080e00788c */ /* 0x000fe4000bf06070 */
[----:B------:R-:W-:-:S04]  /*1f10*/  ULOP3.LUT UR6, UR7, 0x7, URZ, 0xc0, !UPT ;  /* 0x0000000707067892 */ /* 0x000fc8000f8ec0ff */
[----:B------:R-:W-:-:S03]  /*1f20*/  UISETP.NE.AND UP1, UPT, UR6, URZ, UPT ;  /* 0x000000ff0600728c */ /* 0x000fc6000bf25270 */
[----:B------:R-:W-:Y:S08]  /*1f30*/  BRA.U !UP0, `(.L_x_119) ;  /* 0x0000000108b87547 */ /* 0x000ff0000b800000 */
[----:B------:R-:W0:Y:S01]  /*1f40*/  LDC.64 R4, c[0x0][0x380] ;  /* 0x0000e000ff047b82 */ /* 0x000e220000000a00 */
[----:B------:R-:W-:-:S07]  /*1f50*/  IADD3 R9, PT, PT, R7, UR4, RZ ;  /* 0x0000000407097c10 */ /* 0x000fce000fffe0ff */
[----:B------:R-:W1:Y:S01]  /*1f60*/  LDC.64 R2, c[0x0][0x388] ;  /* 0x0000e200ff027b82 */ /* 0x000e620000000a00 */
[----:B0-----:R-:W-:-:S05]  /*1f70*/  IMAD.WIDE R4, R9, 0x4, R4 ;  /* 0x0000000409047825 */ /* 0x001fca00078e0204 */
[----:B------:R-:W2:Y:S01]  /*1f80*/  LDG.E R23, desc[UR12][R4.64] ;  /* 0x0000000c04177981 */ /* 0x000ea2000c1e1900 */
[----:B-1----:R-:W-:-:S03]  /*1f90*/  IMAD.WIDE R2, R9, 0x4, R2 ;  /* 0x0000000409027825 */ /* 0x002fc600078e0202 */
        /* <DEDUP_REMOVED lines=14> */
[----:B------:R0:W5:Y:S01]  /*2080*/  LDG.E R22, desc[UR12][R2.64+0x1c] ;  /* 0x00001c0c02167981 */ /* 0x000162000c1e1900 */
[----:B------:R-:W-:Y:S01]  /*2090*/  UIADD3 UR4, UPT, UPT, UR4, 0x8, URZ ;  /* 0x0000000804047890 */ /* 0x000fe2000fffe0ff */
        /* <DEDUP_REMOVED lines=22> */
[----:B------:R-:W-:-:S04]  /*2200*/  FADD R12, -R8, R21 ;  /* 0x00000015080c7221 */ /* 0x000fc80000000100 */
[----:B------:R-:W-:-:S07]  /*2210*/  FFMA R12, R12, -R22, R13 ;  /* 0x800000160c0c7223 */ /* 0x000fce000000000d */
.L_x_119:
        /* <DEDUP_REMOVED lines=29> */
[----:B------:R-:W-:-:S04]  /*23f0*/  FADD R12, -R8, R17 ;  /* 0x00000011080c7221 */ /* 0x000fc80000000100 */
[----:B------:R-:W-:-:S07]  /*2400*/  FFMA R12, R12, -R18, R9 ;  /* 0x800000120c0c7223 */ /* 0x000fce0000000009 */
.L_x_120:
[----:B------:R-:W-:Y:S05]  /*2410*/  BRA.U !UP1, `(.L_x_116) ;  /* 0x00000001093c7547 */ /* 0x000fea000b800000 */
[----:B------:R-:W0:Y:S01]  /*2420*/  LDC.64 R14, c[0x0][0x380] ;  /* 0x0000e000ff0e7b82 */ /* 0x000e220000000a00 */
[----:B------:R-:W-:Y:S01]  /*2430*/  IADD3 R7, PT, PT, R7, UR4, RZ ;  /* 0x0000000407077c10 */ /* 0x000fe2000fffe0ff */
[----:B------:R-:W-:-:S06]  /*2440*/  UIADD3 UR5, UPT, UPT, -UR5, URZ, URZ ;  /* 0x000000ff05057290 */ /* 0x000fcc000fffe1ff */
[----:B------:R-:W1:Y:S06]  /*2450*/  LDC.64 R10, c[0x0][0x388] ;  /* 0x0000e200ff0a7b82 */ /* 0x000e6c0000000a00 */
.L_x_121:
[----:B0-----:R-:W-:-:S04]  /*2460*/  IMAD.WIDE R4, R7, 0x4, R14 ;  /* 0x0000000407047825 */ /* 0x001fc800078e020e */
[C---:B-1----:R-:W-:Y:S02]  /*2470*/  IMAD.WIDE R2, R7.reuse, 0x4, R10 ;  /* 0x0000000407027825 */ /* 0x042fe400078e020a */
[----:B------:R-:W2:Y:S04]  /*2480*/  LDG.E R5, desc[UR12][R4.64] ;  /* 0x0000000c04057981 */ /* 0x000ea8000c1e1900 */
[----:B------:R-:W3:Y:S01]  /*2490*/  LDG.E R2, desc[UR12][R2.64] ;  /* 0x0000000c02027981 */ /* 0x000ee2000c1e1900 */
[----:B------:R-:W-:Y:S01]  /*24a0*/  UIADD3 UR5, UPT, UPT, UR5, 0x1, URZ ;  /* 0x0000000105057890 */ /* 0x000fe2000fffe0ff */
[----:B------:R-:W-:-:S03]  /*24b0*/  IADD3 R7, PT, PT, R7, 0x1, RZ ;  /* 0x0000000107077810 */ /* 0x000fc60007ffe0ff */
[----:B------:R-:W-:Y:S01]  /*24c0*/  UISETP.NE.AND UP0, UPT, UR5, URZ, UPT ;  /* 0x000000ff0500728c */ /* 0x000fe2000bf05270 */
[----:B--2---:R-:W-:-:S04]  /*24d0*/  FADD R9, R5, -R6 ;  /* 0x8000000605097221 */ /* 0x004fc80000000000 */
[----:B------:R-:W-:-:S04]  /*24e0*/  FADD R9, -R8, R9 ;  /* 0x0000000908097221 */ /* 0x000fc80000000100 */
[----:B---3--:R-:W-:Y:S01]  /*24f0*/  FFMA R12, R9, -R2, R12 ;  /* 0x80000002090c7223 */ /* 0x008fe2000000000c */
[----:B------:R-:W-:Y:S06]  /*2500*/  BRA.U UP0, `(.L_x_121) ;  /* 0xfffffffd00d47547 */ /* 0x000fec000b83ffff */
.L_x_116:
[----:B------:R-:W0:Y:S02]  /*2510*/  LDC.64 R2, c[0x0][0x390] ;  /* 0x0000e400ff027b82 */ /* 0x000e240000000a00 */
[----:B0-----:R-:W-:-:S05]  /*2520*/  IMAD.WIDE R2, R0, 0x4, R2 ;  /* 0x0000000400027825 */ /* 0x001fca00078e0202 */
[----:B------:R-:W-:Y:S01]  /*2530*/  STG.E desc[UR12][R2.64], R12 ;  /* 0x0000000c02007986 */ /* 0x000fe2000c10190c */
[----:B------:R-:W-:Y:S05]  /*2540*/  EXIT ;  /* 0x000000000000794d */ /* 0x000fea0003800000 */
.L_x_122:
        /* <DEDUP_REMOVED lines=11> */
.L_x_140:


//--------------------- .text.nl_loss             --------------------------
	.section	.text.nl_loss,"ax",@progbits
	.align	128
        .global         nl_loss
        .type           nl_loss,@function
        .size           nl_loss,(.L_x_141 - nl_loss)
        .other          nl_loss,@"STO_CUDA_ENTRY STV_DEFAULT"
nl_loss:
.text.nl_loss:
        /* <DEDUP_REMOVED lines=12> */
[----:B------:R-:W-:Y:S01]  /*00c0*/  HFMA2 R14, -RZ, RZ, 0, 0 ;  /* 0x00000000ff0e7431 */ /* 0x000fe200000001ff */
[----:B------:R-:W1:Y:S01]  /*00d0*/  LDCU.64 UR16, c[0x0][0x358] ;  /* 0x00006b00ff1077ac */ /* 0x000e620008000a00 */
[----:B0-----:R-:W-:-:S09]  /*00e0*/  UISETP.GE.AND UP0, UPT, UR9, 0x1, UPT ;  /* 0x000000010900788c */ /* 0x001fd2000bf06270 */
[----:B-1----:R-:W-:Y:S05]  /*00f0*/  BRA.U !UP0, `(.L_x_123) ;  /* 0x0000000908487547 */ /* 0x002fea000b800000 */
[----:B------:R-:W-:Y:S02]  /*0100*/  UISETP.GE.U32.AND UP1, UPT, UR9, 0x10, UPT ;  /* 0x000000100900788c */ /* 0x000fe4000bf26070 */
[----:B------:R-:W-:Y:S01]  /*0110*/  IMAD R7, R0, UR9, RZ ;  /* 0x0000000900077c24 */ /* 0x000fe2000f8e02ff */
[----:B------:R-:W-:Y:S01]  /*0120*/  ULOP3.LUT UR10, UR9, 0xf, URZ, 0xc0, !UPT ;  /* 0x0000000f090a7892 */ /* 0x000fe2000f8ec0ff */
[----:B------:R-:W-:Y:S01]  /*0130*/  MOV R14, RZ ;  /* 0x000000ff000e7202 */ /* 0x000fe20000000f00 */
[----:B------:R-:W-:Y:S02]  /*0140*/  UMOV UR4, URZ ;  /* 0x000000ff00047c82 */ /* 0x000fe40008000000 */
[----:B------:R-:W-:Y:S02]  /*0150*/  UISETP.NE.AND UP0, UPT, UR10, URZ, UPT ;  /* 0x000000ff0a00728c */ /* 0x000fe4000bf05270 */
[----:B------:R-:W-:Y:S09]  /*0160*/  BRA.U !UP1, `(.L_x_124) ;  /* 0x00000005090c7547 */ /* 0x000ff2000b800000 */
[----:B------:R-:W0:Y:S01]  /*0170*/  LDCU.128 UR12, c[0x0][0x380] ;  /* 0x00007000ff0c77ac */ /* 0x000e220008000c00 */
[----:B------:R-:W-:Y:S02]  /*0180*/  MOV R14, RZ ;  /* 0x000000ff000e7202 */ /* 0x000fe40000000f00 */
[----:B------:R-:W-:Y:S01]  /*0190*/  MOV R6, R7 ;  /* 0x0000000700067202 */ /* 0x000fe20000000f00 */
[----:B------:R-:W-:-:S04]  /*01a0*/  ULOP3.LUT UR4, UR9, 0x7ffffff0, URZ, 0xc0, !UPT ;  /* 0x7ffffff009047892 */ /* 0x000fc8000f8ec0ff */
[----:B------:R-:W-:Y:S02]  /*01b0*/  UIADD3 UR11, UPT, UPT, -UR4, URZ, URZ ;  /* 0x000000ff040b7290 */ /* 0x000fe4000fffe1ff */
[----:B0-----:R-:W-:Y:S02]  /*01c0*/  UIADD3 UR7, UP1, UPT, UR14, 0x20, URZ ;  /* 0x000000200e077890 */ /* 0x001fe4000ff3e0ff */
[----:B------:R-:W-:Y:S02]  /*01d0*/  UIADD3 UR5, UP2, UPT, UR12, 0x20, URZ ;  /* 0x000000200c057890 */ /* 0x000fe4000ff5e0ff */
[----:B------:R-:W-:Y:S02]  /*01e0*/  UIADD3.X UR8, UPT, UPT, URZ, UR15, URZ, UP1, !UPT ;  /* 0x0000000fff087290 */ /* 0x000fe40008ffe4ff */
[----:B------:R-:W-:-:S12]  /*01f0*/  UIADD3.X UR6, UPT, UPT, URZ, UR13, URZ, UP2, !UPT ;  /* 0x0000000dff067290 */ /* 0x000fd800097fe4ff */
.L_x_125:
[----:B------:R-:W-:Y:S02]  /*0200*/  MOV R4, UR7 ;  /* 0x0000000700047c02 */ /* 0x000fe40008000f00 */
[----:B------:R-:W-:Y:S02]  /*0210*/  MOV R5, UR8 ;  /* 0x0000000800057c02 */ /* 0x000fe40008000f00 */
[----:B------:R-:W-:Y:S02]  /*0220*/  MOV R2, UR5 ;  /* 0x0000000500027c02 */ /* 0x000fe40008000f00 */
[----:B------:R-:W-:Y:S01]  /*0230*/  MOV R3, UR6 ;  /* 0x0000000600037c02 */ /* 0x000fe20008000f00 */
[----:B------:R-:W-:-:S04]  /*0240*/  IMAD.WIDE R4, R6, 0x4, R4 ;  /* 0x0000000406047825 */ /* 0x000fc800078e0204 */
[----:B------:R-:W-:Y:S01]  /*0250*/  IMAD.WIDE R2, R6, 0x4, R2 ;  /* 0x0000000406027825 */ /* 0x000fe200078e0202 */
[----:B------:R-:W2:Y:S04]  /*0260*/  LDG.E R15, desc[UR16][R4.64+-0x20] ;  /* 0xffffe010040f7981 */ /* 0x000ea8000c1e1900 */
[----:B------:R-:W2:Y:S04]  /*0270*/  LDG.E R16, desc[UR16][R2.64+-0x20] ;  /* 0xffffe01002107981 */ /* 0x000ea8000c1e1900 */
[----:B------:R-:W3:Y:S04]  /*0280*/  LDG.E R24, desc[UR16][R4.64+-0x1c] ;  /* 0xffffe41004187981 */ /* 0x000ee8000c1e1900 */
[----:B------:R-:W3:Y:S04]  /*0290*/  LDG.E R25, desc[UR16][R2.64+-0x1c] ;  /* 0xffffe41002197981 */ /* 0x000ee8000c1e1900 */
[----:B------:R-:W4:Y:S04]  /*02a0*/  LDG.E R19, desc[UR16][R4.64+-0x18] ;  /* 0xffffe81004137981 */ /* 0x000f28000c1e1900 */
        /* <DEDUP_REMOVED lines=14> */
[----:B--2---:R-:W-:-:S03]  /*0390*/  FFMA R15, -R15, R16, R14 ;  /* 0x000000100f0f7223 */ /* 0x004fc6000000010e */
[----:B------:R-:W2:Y:S04]  /*03a0*/  LDG.E R16, desc[UR16][R4.64] ;  /* 0x0000001004107981 */ /* 0x000ea8000c1e1900 */
[----:B------:R-:W2:Y:S01]  /*03b0*/  LDG.E R14, desc[UR16][R4.64+0x4] ;  /* 0x00000410040e7981 */ /* 0x000ea2000c1e1900 */
[----:B---3--:R-:W-:-:S03]  /*03c0*/  FFMA R24, -R24, R25, R15 ;  /* 0x0000001918187223 */ /* 0x008fc6000000010f */
[----:B------:R-:W3:Y:S01]  /*03d0*/  LDG.E R15, desc[UR16][R2.64+0x4] ;  /* 0x00000410020f7981 */ /* 0x000ee2000c1e1900 */
[----:B----4-:R-:W-:-:S03]  /*03e0*/  FFMA R25, -R19, R18, R24 ;  /* 0x0000001213197223 */ /* 0x010fc60000000118 */
[----:B------:R-:W4:Y:S04]  /*03f0*/  LDG.E R18, desc[UR16][R4.64+0x8] ;  /* 0x0000081004127981 */ /* 0x000f28000c1e1900 */
[----:B------:R-:W4:Y:S01]  /*0400*/  LDG.E R19, desc[UR16][R2.64+0x8] ;  /* 0x0000081002137981 */ /* 0x000f22000c1e1900 */
[----:B-----5:R-:W-:-:S03]  /*0410*/  FFMA R25, -R20, R21, R25 ;  /* 0x0000001514197223 */ /* 0x020fc60000000119 */
[----:B------:R-:W5:Y:S04]  /*0420*/  LDG.E R20, desc[UR16][R4.64+0xc] ;  /* 0x00000c1004147981 */ /* 0x000f68000c1e1900 */
[----:B------:R-:W5:Y:S01]  /*0430*/  LDG.E R21, desc[UR16][R2.64+0xc] ;  /* 0x00000c1002157981 */ /* 0x000f62000c1e1900 */
[----:B------:R-:W-:-:S03]  /*0440*/  FFMA R25, -R22, R23, R25 ;  /* 0x0000001716197223 */ /* 0x000fc60000000119 */
[----:B------:R-:W5:Y:S04]  /*0450*/  LDG.E R22, desc[UR16][R4.64+0x10] ;  /* 0x0000101004167981 */ /* 0x000f68000c1e1900 */
[----:B------:R-:W5:Y:S01]  /*0460*/  LDG.E R23, desc[UR16][R2.64+0x10] ;  /* 0x0000101002177981 */ /* 0x000f62000c1e1900 */
[----:B------:R-:W-:-:S03]  /*0470*/  FFMA R29, -R12, R13, R25 ;  /* 0x0000000d0c1d7223 */ /* 0x000fc60000000119 */
[----:B------:R-:W5:Y:S04]  /*0480*/  LDG.E R24, desc[UR16][R4.64+0x14] ;  /* 0x0000141004187981 */ /* 0x000f68000c1e1900 */
[----:B------:R-:W5:Y:S04]  /*0490*/  LDG.E R25, desc[UR16][R2.64+0x14] ;  /* 0x0000141002197981 */ /* 0x000f68000c1e1900 */
[----:B------:R-:W5:Y:S04]  /*04a0*/  LDG.E R12, desc[UR16][R4.64+0x18] ;  /* 0x00001810040c7981 */ /* 0x000f68000c1e1900 */
[----:B------:R-:W5:Y:S01]  /*04b0*/  LDG.E R13, desc[UR16][R2.64+0x18] ;  /* 0x00001810020d7981 */ /* 0x000f62000c1e1900 */
[----:B------:R-:W-:-:S04]  /*04c0*/  FFMA R9, -R10, R9, R29 ;  /* 0x000000090a097223 */ /* 0x000fc8000000011d */
[----:B------:R-:W-:Y:S01]  /*04d0*/  FFMA R9, -R8, R11, R9 ;  /* 0x0000000b08097223 */ /* 0x000fe20000000109 */
[----:B------:R-:W-:-:S04]  /*04e0*/  UIADD3 UR11, UPT, UPT, UR11, 0x10, URZ ;  /* 0x000000100b0b7890 */ /* 0x000fc8000fffe0ff */
[----:B------:R-:W-:Y:S01]  /*04f0*/  UISETP.NE.AND UP1, UPT, UR11, URZ, UPT ;  /* 0x000000ff0b00728c */ /* 0x000fe2000bf25270 */
[----:B------:R-:W-:Y:S01]  /*0500*/  IADD3 R6, PT, PT, R6, 0x10, RZ ;  /* 0x0000001006067810 */ /* 0x000fe20007ffe0ff */
[----:B--2---:R-:W-:-:S04]  /*0510*/  FFMA R9, -R16, R17, R9 ;  /* 0x0000001110097223 */ /* 0x004fc80000000109 */
[----:B---3--:R-:W-:-:S04]  /*0520*/  FFMA R9, -R14, R15, R9 ;  /* 0x0000000f0e097223 */ /* 0x008fc80000000109 */
[----:B----4-:R-:W-:-:S04]  /*0530*/  FFMA R9, -R18, R19, R9 ;  /* 0x0000001312097223 */ /* 0x010fc80000000109 */
[----:B-----5:R-:W-:-:S04]  /*0540*/  FFMA R9, -R20, R21, R9 ;  /* 0x0000001514097223 */ /* 0x020fc80000000109 */
[----:B------:R-:W-:-:S04]  /*0550*/  FFMA R9, -R22, R23, R9 ;  /* 0x0000001716097223 */ /* 0x000fc80000000109 */
[----:B------:R-:W-:-:S04]  /*0560*/  FFMA R9, -R24, R25, R9 ;  /* 0x0000001918097223 */ /* 0x000fc80000000109 */
[----:B------:R-:W-:-:S04]  /*0570*/  FFMA R9, -R12, R13, R9 ;  /* 0x0000000d0c097223 */ /* 0x000fc80000000109 */
[----:B------:R-:W-:Y:S01]  /*0580*/  FFMA R14, -R26, R27, R9 ;  /* 0x0000001b1a0e7223 */ /* 0x000fe20000000109 */
[----:B------:R-:W-:Y:S06]  /*0590*/  BRA.U UP1, `(.L_x_125) ;  /* 0xfffffffd01187547 */ /* 0x000fec000b83ffff */
.L_x_124:
        /* <DEDUP_REMOVED lines=13> */
[----:B------:R-:W4:Y:S04]  /*0670*/  LDG.E R6, desc[UR16][R4.64] ;  /* 0x0000001004067981 */ /* 0x000f28000c1e1900 */
[----:B------:R-:W2:Y:S04]  /*0680*/  LDG.E R8, desc[UR16][R4.64+0x4] ;  /* 0x0000041004087981 */ /* 0x000ea8000c1e1900 */
[----:B------:R-:W3:Y:S04]  /*0690*/  LDG.E R10, desc[UR16][R4.64+0x8] ;  /* 0x00000810040a7981 */ /* 0x000ee8000c1e1900 */
        /* <DEDUP_REMOVED lines=11> */
[----:B----4-:R-:W-:-:S04]  /*0750*/  FFMA R6, -R9, R6, R14 ;  /* 0x0000000609067223 */ /* 0x010fc8000000010e */
[----:B--2---:R-:W-:-:S04]  /*0760*/  FFMA R6, -R11, R8, R6 ;  /* 0x000000080b067223 */ /* 0x004fc80000000106 */
[----:B---3--:R-:W-:-:S04]  /*0770*/  FFMA R6, -R13, R10, R6 ;  /* 0x0000000a0d067223 */ /* 0x008fc80000000106 */
[----:B-----5:R-:W-:-:S04]  /*0780*/  FFMA R6, -R15, R12, R6 ;  /* 0x0000000c0f067223 */ /* 0x020fc80000000106 */
[----:B------:R-:W-:-:S04]  /*0790*/  FFMA R6, -R17, R16, R6 ;  /* 0x0000001011067223 */ /* 0x000fc80000000106 */
[----:B------:R-:W-:-:S04]  /*07a0*/  FFMA R6, -R19, R18, R6 ;  /* 0x0000001213067223 */ /* 0x000fc80000000106 */
[----:B------:R-:W-:-:S04]  /*07b0*/  FFMA R6, -R21, R20, R6 ;  /* 0x0000001415067223 */ /* 0x000fc80000000106 */
[----:B------:R-:W-:-:S07]  /*07c0*/  FFMA R14, -R23, R22, R6 ;  /* 0x00000016170e7223 */ /* 0x000fce0000000106 */
.L_x_126:
        /* <DEDUP_REMOVED lines=17> */
[----:B------:R-:W5:Y:S01]  /*08e0*/  LDG.E R12, desc[UR16][R4.64+0xc] ;  /* 0x00000c10040c7981 */ /* 0x000f62000c1e1900 */
[----:B------:R-:W-:Y:S01]  /*08f0*/  UIADD3 UR4, UPT, UPT, UR4, 0x4, URZ ;  /* 0x0000000404047890 */ /* 0x000fe2000fffe0ff */
[----:B----4-:R-:W-:-:S04]  /*0900*/  FFMA R6, -R9, R6, R14 ;  /* 0x0000000609067223 */ /* 0x010fc8000000010e */
[----:B--2---:R-:W-:-:S04]  /*0910*/  FFMA R6, -R11, R8, R6 ;  /* 0x000000080b067223 */ /* 0x004fc80000000106 */
[----:B---3--:R-:W-:-:S04]  /*0920*/  FFMA R6, -R13, R10, R6 ;  /* 0x0000000a0d067223 */ /* 0x008fc80000000106 */
[----:B-----5:R-:W-:-:S07]  /*0930*/  FFMA R14, -R15, R12, R6 ;  /* 0x0000000c0f0e7223 */ /* 0x020fce0000000106 */
.L_x_127:
[----:B------:R-:W-:Y:S05]  /*0940*/  BRA.U !UP1, `(.L_x_123) ;  /* 0x0000000109347547 */ /* 0x000fea000b800000 */
[----:B------:R-:W0:Y:S01]  /*0950*/  LDC.64 R8, c[0x0][0x380] ;  /* 0x0000e000ff087b82 */ /* 0x000e220000000a00 */
[----:B------:R-:W-:Y:S01]  /*0960*/  IADD3 R7, PT, PT, R7, UR4, RZ ;  /* 0x0000000407077c10 */ /* 0x000fe2000fffe0ff */
[----:B------:R-:W-:-:S06]  /*0970*/  UIADD3 UR5, UPT, UPT, -UR5, URZ, URZ ;  /* 0x000000ff05057290 */ /* 0x000fcc000fffe1ff */
[----:B------:R-:W1:Y:S06]  /*0980*/  LDC.64 R10, c[0x0][0x388] ;  /* 0x0000e200ff0a7b82 */ /* 0x000e6c0000000a00 */
.L_x_128:
[----:B0-----:R-:W-:-:S04]  /*0990*/  IMAD.WIDE R2, R7, 0x4, R8 ;  /* 0x0000000407027825 */ /* 0x001fc800078e0208 */
[C---:B-1----:R-:W-:Y:S02]  /*09a0*/  IMAD.WIDE R4, R7.reuse, 0x4, R10 ;  /* 0x0000000407047825 */ /* 0x042fe400078e020a */
[----:B------:R-:W2:Y:S04]  /*09b0*/  LDG.E R2, desc[UR16][R2.64] ;  /* 0x0000001002027981 */ /* 0x000ea8000c1e1900 */
[----:B------:R-:W2:Y:S01]  /*09c0*/  LDG.E R5, desc[UR16][R4.64] ;  /* 0x0000001004057981 */ /* 0x000ea2000c1e1900 */
[----:B------:R-:W-:Y:S01]  /*09d0*/  UIADD3 UR5, UPT, UPT, UR5, 0x1, URZ ;  /* 0x0000000105057890 */ /* 0x000fe2000fffe0ff */
[----:B------:R-:W-:-:S03]  /*09e0*/  IADD3 R7, PT, PT, R7, 0x1, RZ ;  /* 0x0000000107077810 */ /* 0x000fc60007ffe0ff */
[----:B------:R-:W-:Y:S01]  /*09f0*/  UISETP.NE.AND UP0, UPT, UR5, URZ, UPT ;  /* 0x000000ff0500728c */ /* 0x000fe2000bf05270 */
[----:B--2---:R-:W-:-:S08]  /*0a00*/  FFMA R14, -R5, R2, R14 ;  /* 0x00000002050e7223 */ /* 0x004fd0000000010e */
[----:B------:R-:W-:Y:S05]  /*0a10*/  BRA.U UP0, `(.L_x_128) ;  /* 0xfffffffd00dc7547 */ /* 0x000fea000b83ffff */
.L_x_123:
[----:B------:R-:W0:Y:S02]  /*0a20*/  LDC.64 R2, c[0x0][0x390] ;  /* 0x0000e400ff027b82 */ /* 0x000e240000000a00 */
[----:B0-----:R-:W-:-:S05]  /*0a30*/  IMAD.WIDE R2, R0, 0x4, R2 ;  /* 0x0000000400027825 */ /* 0x001fca00078e0202 */
[----:B------:R-:W-:Y:S01]  /*0a40*/  STG.E desc[UR16][R2.64], R14 ;  /* 0x0000000e02007986 */ /* 0x000fe2000c101910 */
[----:B------:R-:W-:Y:S05]  /*0a50*/  EXIT ;  /* 0x000000000000794d */ /* 0x000fea0003800000 */
.L_x_129:
        /* <DEDUP_REMOVED lines=10> */
.L_x_141:


//--------------------- .text.loss                --------------------------
	.section	.text.loss,"ax",@progbits
	.align	128
        .global         loss
        .type           loss,@function
        .size           loss,(.L_x_142 - loss)
        .other          loss,@"STO_CUDA_ENTRY STV_DEFAULT"
loss:
.text.loss:
        /* <DEDUP_REMOVED lines=32> */
.L_x_132:
[----:B------:R-:W-:Y:S02]  /*0200*/  MOV R16, UR5 ;  /* 0x0000000500107c02 */ /* 0x000fe40008000f00 */
[----:B------:R-:W-:-:S03]  /*0210*/  MOV R17, UR6 ;  /* 0x0000000600117c02 */ /* 0x000fc60008000f00 */
[----:B------:R-:W-:-:S05]  /*0220*/  IMAD.WIDE R16, R4, 0x4, R16 ;  /* 0x0000000404107825 */ /* 0x000fca00078e0210 */
[----:B------:R-:W2:Y:S04]  /*0230*/  LDG.E R5, desc[UR16][R16.64+-0x8] ;  /* 0xfffff81010057981 */ /* 0x000ea8000c1e1900 */
[----:B------:R-:W3:Y:S04]  /*0240*/  LDG.E R6, desc[UR16][R16.64+-0x4] ;  /* 0xfffffc1010067981 */ /* 0x000ee8000c1e1900 */
[----:B------:R-:W4:Y:S04]  /*0250*/  LDG.E R7, desc[UR16][R16.64] ;  /* 0x0000001010077981 */ /* 0x000f28000c1e1900 */
[----:B------:R-:W5:Y:S01]  /*0260*/  LDG.E R8, desc[UR16][R16.64+0x4] ;  /* 0x0000041010087981 */ /* 0x000f62000c1e1900 */
[----:B------:R-:W-:-:S02]  /*0270*/  MOV R14, UR7 ;  /* 0x00000007000e7c02 */ /* 0x000fc40008000f00 */
[----:B------:R-:W-:-:S03]  /*0280*/  MOV R15, UR8 ;  /* 0x00000008000f7c02 */ /* 0x000fc60008000f00 */
[----:B------:R-:W-:-:S05]  /*0290*/  IMAD.WIDE R14, R4, 0x4, R14 ;  /* 0x00000004040e7825 */ /* 0x000fca00078e020e */
[----:B------:R-:W5:Y:S04]  /*02a0*/  LDG.E R10, desc[UR16][R14.64+-0x8] ;  /* 0xfffff8100e0a7981 */ /* 0x000f68000c1e1900 */
[----:B------:R-:W5:Y:S04]  /*02b0*/  LDG.E R11, desc[UR16][R14.64+-0x4] ;  /* 0xfffffc100e0b7981 */ /* 0x000f68000c1e1900 */
[----:B------:R-:W5:Y:S04]  /*02c0*/  LDG.E R9, desc[UR16][R14.64] ;  /* 0x000000100e097981 */ /* 0x000f68000c1e1900 */
[----:B------:R0:W5:Y:S01]  /*02d0*/  LDG.E R12, desc[UR16][R14.64+0x4] ;  /* 0x000004100e0c7981 */ /* 0x000162000c1e1900 */
[----:B------:R-:W-:Y:S01]  /*02e0*/  HFMA2 R13, -RZ, RZ, 1.5048828125, 33.21875 ;  /* 0x3e055027ff0d7431 */ /* 0x000fe200000001ff */
[----:B------:R-:W-:Y:S01]  /*02f0*/  UIADD3 UR11, UPT, UPT, UR11, 0x4, URZ ;  /* 0x000000040b0b7890 */ /* 0x000fe2000fffe0ff */
[----:B------:R-:W-:-:S03]  /*0300*/  IADD3 R4, PT, PT, R4, 0x4, RZ ;  /* 0x0000000404047810 */ /* 0x000fc60007ffe0ff */
[----:B------:R-:W-:Y:S01]  /*0310*/  UISETP.NE.AND UP1, UPT, UR11, URZ, UPT ;  /* 0x000000ff0b00728c */ /* 0x000fe2000bf25270 */
[----:B--2---:R-:W-:Y:S02]  /*0320*/  FSETP.GEU.AND P1, PT, R5, 1.175494350822287508e-38, PT ;  /* 0x008000000500780b */ /* 0x004fe40003f2e000 */
[----:B---3--:R-:W-:Y:S02]  /*0330*/  FSETP.GEU.AND P2, PT, R6, 1.175494350822287508e-38, PT ;  /* 0x008000000600780b */ /* 0x008fe40003f4e000 */
[----:B----4-:R-:W-:Y:S02]  /*0340*/  FSETP.GEU.AND P3, PT, R7, 1.175494350822287508e-38, PT ;  /* 0x008000000700780b */ /* 0x010fe40003f6e000 */
[----:B-----5:R-:W-:-:S07]  /*0350*/  FSETP.GEU.AND P0, PT, R8, 1.175494350822287508e-38, PT ;  /* 0x008000000800780b */ /* 0x020fce0003f0e000 */
[----:B------:R-:W-:Y:S02]  /*0360*/  @!P1 FMUL R5, R5, 8388608 ;  /* 0x4b00000005059820 */ /* 0x000fe40000400000 */
[----:B------:R-:W-:-:S03]  /*0370*/  @!P2 FMUL R6, R6, 8388608 ;  /* 0x4b0000000606a820 */ /* 0x000fc60000400000 */
[C---:B------:R-:W-:Y:S02]  /*0380*/  IADD3 R20, PT, PT, R5.reuse, -0x3f2aaaab, RZ ;  /* 0xc0d5555505147810 */ /* 0x040fe40007ffe0ff */
[----:B------:R-:W-:Y:S01]  /*0390*/  ISETP.GT.U32.AND P4, PT, R5, 0x7f7fffff, PT ;  /* 0x7f7fffff0500780c */ /* 0x000fe20003f84070 */
[----:B------:R-:W-:Y:S01]  /*03a0*/  @!P3 FMUL R7, R7, 8388608 ;  /* 0x4b0000000707b820 */ /* 0x000fe20000400000 */
[----:B------:R-:W-:Y:S02]  /*03b0*/  LOP3.LUT R20, R20, 0xff800000, RZ, 0xc0, !PT ;  /* 0xff80000014147812 */ /* 0x000fe400078ec0ff */
[----:B0-----:R-:W-:Y:S01]  /*03c0*/  IADD3 R15, PT, PT, R6, -0x3f2aaaab, RZ ;  /* 0xc0d55555060f7810 */ /* 0x001fe20007ffe0ff */
[----:B------:R-:W-:Y:S01]  /*03d0*/  @!P0 FMUL R8, R8, 8388608 ;  /* 0x4b00000008088820 */ /* 0x000fe20000400000 */
[----:B------:R-:W-:Y:S02]  /*03e0*/  IADD3 R18, PT, PT, R5, -R20, RZ ;  /* 0x8000001405127210 */ /* 0x000fe40007ffe0ff */
[----:B------:R-:W-:-:S02]  /*03f0*/  LOP3.LUT R15, R15, 0xff800000, RZ, 0xc0, !PT ;  /* 0xff8000000f0f7812 */ /* 0x000fc400078ec0ff */
[C---:B------:R-:W-:Y:S01]  /*0400*/  IADD3 R16, PT, PT, R7.reuse, -0x3f2aaaab, RZ ;  /* 0xc0d5555507107810 */ /* 0x040fe20007ffe0ff */
[----:B------:R-:W-:Y:S01]  /*0410*/  FADD R18, R18, -1 ;  /* 0xbf80000012127421 */ /* 0x000fe20000000000 */
[----:B------:R-:W-:Y:S02]  /*0420*/  IADD3 R14, PT, PT, R6, -R15, RZ ;  /* 0x8000000f060e7210 */ /* 0x000fe40007ffe0ff */
[----:B------:R-:W-:Y:S01]  /*0430*/  I2FP.F32.S32 R20, R20 ;  /* 0x0000001400147245 */ /* 0x000fe20000201400 */
[----:B------:R-:W-:Y:S01]  /*0440*/  FFMA R17, R18, -R13, 0.14084610342979431152 ;  /* 0x3e1039f612117423 */ /* 0x000fe2000000080d */
[----:B------:R-:W-:Y:S01]  /*0450*/  LOP3.LUT R16, R16, 0xff800000, RZ, 0xc0, !PT ;  /* 0xff80000010107812 */ /* 0x000fe200078ec0ff */
[----:B------:R-:W-:Y:S01]  /*0460*/  FADD R14, R14, -1 ;  /* 0xbf8000000e0e7421 */ /* 0x000fe20000000000 */
[----:B------:R-:W-:Y:S01]  /*0470*/  IADD3 R23, PT, PT, R8, -0x3f2aaaab, RZ ;  /* 0xc0d5555508177810 */ /* 0x000fe20007ffe0ff */
[----:B------:R-:W-:Y:S01]  /*0480*/  FFMA R17, R18, R17, -0.12148627638816833496 ;  /* 0xbdf8cdcc12117423 */ /* 0x000fe20000000011 */
[----:B------:R-:W-:Y:S01]  /*0490*/  IADD3 R22, PT, PT, R7, -R16, RZ ;  /* 0x8000001007167210 */ /* 0x000fe20007ffe0ff */
[----:B------:R-:W-:-:S02]  /*04a0*/  FFMA R21, R14, -R13, 0.14084610342979431152 ;  /* 0x3e1039f60e157423 */ /* 0x000fc4000000080d */
[----:B------:R-:W-:Y:S02]  /*04b0*/  FFMA R17, R18, R17, 0.13980610668659210205 ;  /* 0x3e0f295512117423 */ /* 0x000fe40000000011 */
[----:B------:R-:W-:Y:S02]  /*04c0*/  FFMA R21, R14, R21, -0.12148627638816833496 ;  /* 0xbdf8cdcc0e157423 */ /* 0x000fe40000000015 */
[----:B------:R-:W-:Y:S02]  /*04d0*/  FFMA R17, R18, R17, -0.16684235632419586182 ;  /* 0xbe2ad8b912117423 */ /* 0x000fe40000000011 */
[----:B------:R-:W-:Y:S02]  /*04e0*/  FFMA R21, R14, R21, 0.13980610668659210205 ;  /* 0x3e0f29550e157423 */ /* 0x000fe40000000015 */
[----:B------:R-:W-:Y:S02]  /*04f0*/  FFMA R17, R18, R17, 0.20012299716472625732 ;  /* 0x3e4ced0b12117423 */ /* 0x000fe40000000011 */
[----:B------:R-:W-:-:S02]  /*0500*/  FFMA R21, R14, R21, -0.16684235632419586182 ;  /* 0xbe2ad8b90e157423 */ /* 0x000fc40000000015 */
[----:B------:R-:W-:Y:S01]  /*0510*/  FFMA R19, R18, R17, -0.24999669194221496582 ;  /* 0xbe7fff2212137423 */ /* 0x000fe20000000011 */
[----:B------:R-:W-:Y:S01]  /*0520*/  FSEL R17, RZ, -23, P1 ;  /* 0xc1b80000ff117808 */ /* 0x000fe20000800000 */
[----:B------:R-:W-:Y:S01]  /*0530*/  FFMA R21, R14, R21, 0.20012299716472625732 ;  /* 0x3e4ced0b0e157423 */ /* 0x000fe20000000015 */
[----:B------:R-:W-:Y:S01]  /*0540*/  ISETP.GT.U32.AND P1, PT, R6, 0x7f7fffff, PT ;  /* 0x7f7fffff0600780c */ /* 0x000fe20003f24070 */
[----:B------:R-:W-:Y:S02]  /*0550*/  FFMA R19, R18, R19, 0.33333182334899902344 ;  /* 0x3eaaaa7812137423 */ /* 0x000fe40000000013 */
[----:B------:R-:W-:Y:S01]  /*0560*/  FFMA R20, R20, 1.1920928955078125e-07, R17 ;  /* 0x3400000014147823 */ /* 0x000fe20000000011 */
[----:B------:R-:W-:Y:S01]  /*0570*/  LOP3.LUT R17, R23, 0xff800000, RZ, 0xc0, !PT ;  /* 0xff80000017117812 */ /* 0x000fe200078ec0ff */
[----:B------:R-:W-:Y:S01]  /*0580*/  FFMA R19, R18, R19, -0.5 ;  /* 0xbf00000012137423 */ /* 0x000fe20000000013 */
[----:B------:R-:W-:-:S03]  /*0590*/  FFMA R21, R14, R21, -0.24999669194221496582 ;  /* 0xbe7fff220e157423 */ /* 0x000fc60000000015 */
[----:B------:R-:W-:Y:S01]  /*05a0*/  FMUL R19, R18, R19 ;  /* 0x0000001312137220 */ /* 0x000fe20000400000 */
[----:B------:R-:W-:Y:S01]  /*05b0*/  FFMA R23, R14, R21, 0.33333182334899902344 ;  /* 0x3eaaaa780e177423 */ /* 0x000fe20000000015 */
[----:B------:R-:W-:Y:S02]  /*05c0*/  FSEL R21, RZ, -23, P2 ;  /* 0xc1b80000ff157808 */ /* 0x000fe40001000000 */
[----:B------:R-:W-:Y:S01]  /*05d0*/  FFMA R19, R18, R19, R18 ;  /* 0x0000001312137223 */ /* 0x000fe20000000012 */
[----:B------:R-:W-:Y:S01]  /*05e0*/  FADD R18, R22, -1 ;  /* 0xbf80000016127421 */ /* 0x000fe20000000000 */
[----:B------:R-:W-:Y:S01]  /*05f0*/  I2FP.F32.S32 R22, R15 ;  /* 0x0000000f00167245 */ /* 0x000fe20000201400 */
[----:B------:R-:W-:Y:S01]  /*0600*/  FFMA R23, R14, R23, -0.5 ;  /* 0xbf0000000e177423 */ /* 0x000fe20000000017 */
[----:B------:R-:W-:Y:S01]  /*0610*/  FFMA R19, R20, 0.69314718246459960938, R19 ;  /* 0x3f31721814137823 */ /* 0x000fe20000000013 */
[----:B------:R-:W-:Y:S01]  /*0620*/  IADD3 R20, PT, PT, R8, -R17, RZ ;  /* 0x8000001108147210 */ /* 0x000fe20007ffe0ff */
[----:B------:R-:W-:Y:S01]  /*0630*/  FFMA R25, R18, -R13, 0.14084610342979431152 ;  /* 0x3e1039f612197423 */ /* 0x000fe2000000080d */
[----:B------:R-:W-:Y:S01]  /*0640*/  FMUL R23, R14, R23 ;  /* 0x000000170e177220 */ /* 0x000fe20000400000 */
[----:B------:R-:W-:Y:S01]  /*0650*/  FFMA R21, R22, 1.1920928955078125e-07, R21 ;  /* 0x3400000016157823 */ /* 0x000fe20000000015 */
[----:B------:R-:W-:Y:S01]  /*0660*/  FSETP.NEU.AND P2, PT, R5, RZ, PT ;  /* 0x000000ff0500720b */ /* 0x000fe20003f4d000 */
[----:B------:R-:W-:Y:S01]  /*0670*/  FADD R20, R20, -1 ;  /* 0xbf80000014147421 */ /* 0x000fe20000000000 */
[----:B------:R-:W-:Y:S01]  /*0680*/  FFMA R25, R18, R25, -0.12148627638816833496 ;  /* 0xbdf8cdcc12197423 */ /* 0x000fe20000000019 */
[----:B------:R-:W-:Y:S01]  /*0690*/  FFMA R14, R14, R23, R14 ;  /* 0x000000170e0e7223 */ /* 0x000fe2000000000e */
[----:B------:R-:W-:Y:S01]  /*06a0*/  I2FP.F32.S32 R17, R17 ;  /* 0x0000001100117245 */ /* 0x000fe20000201400 */
[----:B------:R-:W-:Y:S01]  /*06b0*/  FFMA R13, R20, -R13, 0.14084610342979431152 ;  /* 0x3e1039f6140d7423 */ /* 0x000fe2000000080d */
[----:B------:R-:W-:-:S03]  /*06c0*/  FFMA R25, R18, R25, 0.13980610668659210205 ;  /* 0x3e0f295512197423 */ /* 0x000fc60000000019 */
[----:B------:R-:W-:Y:S01]  /*06d0*/  FFMA R15, R20, R13, -0.12148627638816833496 ;  /* 0xbdf8cdcc140f7423 */ /* 0x000fe2000000000d */
[----:B------:R-:W-:Y:S01]  /*06e0*/  FFMA R25, R18, R25, -0.16684235632419586182 ;  /* 0xbe2ad8b912197423 */ /* 0x000fe20000000019 */
[----:B------:R-:W-:Y:S02]  /*06f0*/  MOV R13, 0x7f800000 ;  /* 0x7f800000000d7802 */ /* 0x000fe40000000f00 */
[----:B------:R-:W-:Y:S01]  /*0700*/  FFMA R15, R20, R15, 0.13980610668659210205 ;  /* 0x3e0f2955140f7423 */ /* 0x000fe2000000000f */
[----:B------:R-:W-:Y:S02]  /*0710*/  FFMA R25, R18, R25, 0.20012299716472625732 ;  /* 0x3e4ced0b12197423 */ /* 0x000fe40000000019 */
[----:B------:R-:W-:Y:S01]  /*0720*/  @P4 FFMA R19, R5, R13, +INF ;  /* 0x7f80000005134423 */ /* 0x000fe2000000000d */
[----:B------:R-:W-:Y:S01]  /*0730*/  FFMA R15, R20, R15, -0.16684235632419586182 ;  /* 0xbe2ad8b9140f7423 */ /* 0x000fe2000000000f */
[----:B------:R-:W-:Y:S01]  /*0740*/  FFMA R5, R21, 0.69314718246459960938, R14 ;  /* 0x3f31721815057823 */ /* 0x000fe2000000000e */
[----:B------:R-:W-:Y:S01]  /*0750*/  FFMA R25, R18, R25, -0.24999669194221496582 ;  /* 0xbe7fff2212197423 */ /* 0x000fe20000000019 */
[----:B------:R-:W-:Y:S01]  /*0760*/  @P1 FFMA R5, R6, R13, +INF ;  /* 0x7f80000006051423 */ /* 0x000fe2000000000d */
[----:B------:R-:W-:Y:S01]  /*0770*/  FFMA R21, R20, R15, 0.20012299716472625732 ;  /* 0x3e4ced0b14157423 */ /* 0x000fe2000000000f */
[----:B------:R-:W-:Y:S01]  /*0780*/  ISETP.GT.U32.AND P1, PT, R7, 0x7f7fffff, PT ;  /* 0x7f7fffff0700780c */ /* 0x000fe20003f24070 */
[----:B------:R-:W-:Y:S01]  /*0790*/  FFMA R25, R18, R25, 0.33333182334899902344 ;  /* 0x3eaaaa7812197423 */ /* 0x000fe20000000019 */
[----:B------:R-:W-:Y:S01]  /*07a0*/  FSEL R14, RZ, -23, P3 ;  /* 0xc1b80000ff0e7808 */ /* 0x000fe20001800000 */
[----:B------:R-:W-:Y:S01]  /*07b0*/  FFMA R21, R20, R21, -0.24999669194221496582 ;  /* 0xbe7fff2214157423 */ /* 0x000fe20000000015 */
[----:B------:R-:W-:Y:S01]  /*07c0*/  FSETP.NEU.AND P3, PT, R6, RZ, PT ;  /* 0x000000ff0600720b */ /* 0x000fe20003f6d000 */
[----:B------:R-:W-:Y:S01]  /*07d0*/  FFMA R25, R18, R25, -0.5 ;  /* 0xbf00000012197423 */ /* 0x000fe20000000019 */
[----:B------:R-:W-:Y:S01]  /*07e0*/  I2FP.F32.S32 R15, R16 ;  /* 0x00000010000f7245 */ /* 0x000fe20000201400 */
[----:B------:R-:W-:Y:S01]  /*07f0*/  FFMA R21, R20, R21, 0.33333182334899902344 ;  /* 0x3eaaaa7814157423 */ /* 0x000fe20000000015 */
[----:B------:R-:W-:Y:S01]  /*0800*/  FSEL R6, RZ, -23, P0 ;  /* 0xc1b80000ff067808 */ /* 0x000fe20000000000 */
[----:B------:R-:W-:Y:S01]  /*0810*/  FMUL R25, R18, R25 ;  /* 0x0000001912197220 */ /* 0x000fe20000400000 */
[----:B------:R-:W-:Y:S01]  /*0820*/  ISETP.GT.U32.AND P0, PT, R8, 0x7f7fffff, PT ;  /* 0x7f7fffff0800780c */ /* 0x000fe20003f04070 */
[----:B------:R-:W-:Y:S01]  /*0830*/  FFMA R21, R20, R21, -0.5 ;  /* 0xbf00000014157423 */ /* 0x000fe20000000015 */
[----:B------:R-:W-:Y:S01]  /*0840*/  FFMA R14, R15, 1.1920928955078125e-07, R14 ;  /* 0x340000000f0e7823 */ /* 0x000fe2000000000e */
[----:B------:R-:W-:Y:S01]  /*0850*/  FFMA R25, R18, R25, R18 ;  /* 0x0000001912197223 */ /* 0x000fe20000000012 */
[----:B------:R-:W-:Y:S01]  /*0860*/  FSEL R19, R19, -INF , P2 ;  /* 0xff80000013137808 */ /* 0x000fe20001000000 */
[----:B------:R-:W-:Y:S01]  /*0870*/  FMUL R21, R20, R21 ;  /* 0x0000001514157220 */ /* 0x000fe20000400000 */
[----:B------:R-:W-:Y:S01]  /*0880*/  FFMA R6, R17, 1.1920928955078125e-07, R6 ;  /* 0x3400000011067823 */ /* 0x000fe20000000006 */
[----:B------:R-:W-:Y:S01]  /*0890*/  FFMA R14, R14, 0.69314718246459960938, R25 ;  /* 0x3f3172180e0e7823 */ /* 0x000fe20000000019 */
[----:B------:R-:W-:Y:S01]  /*08a0*/  @P1 FFMA R14, R7, R13, +INF ;  /* 0x7f800000070e1423 */ /* 0x000fe2000000000d */
[----:B------:R-:W-:Y:S01]  /*08b0*/  FFMA R21, R20, R21, R20 ;  /* 0x0000001514157223 */ /* 0x000fe20000000014 */
[----:B------:R-:W-:Y:S01]  /*08c0*/  FSEL R5, R5, -INF , P3 ;  /* 0xff80000005057808 */ /* 0x000fe20001800000 */
[----:B------:R-:W-:Y:S01]  /*08d0*/  FFMA R10, -R10, R19, R3 ;  /* 0x000000130a0a7223 */ /* 0x000fe20000000103 */
[----:B------:R-:W-:Y:S01]  /*08e0*/  FSETP.NEU.AND P1, PT, R7, RZ, PT ;  /* 0x000000ff0700720b */ /* 0x000fe20003f2d000 */
[----:B------:R-:W-:Y:S01]  /*08f0*/  FFMA R6, R6, 0.69314718246459960938, R21 ;  /* 0x3f31721806067823 */ /* 0x000fe20000000015 */
[C---:B------:R-:W-:Y:S01]  /*0900*/  @P0 FFMA R6, R8.reuse, R13, +INF ;  /* 0x7f80000008060423 */ /* 0x040fe2000000000d */
[----:B------:R-:W-:Y:S01]  /*0910*/  FSETP.NEU.AND P0, PT, R8, RZ, PT ;  /* 0x000000ff0800720b */ /* 0x000fe20003f0d000 */
[----:B------:R-:W-:Y:S01]  /*0920*/  FFMA R10, -R11, R5, R10 ;  /* 0x000000050b0a7223 */ /* 0x000fe2000000010a */
[----:B------:R-:W-:-:S02]  /*0930*/  FSEL R14, R14, -INF , P1 ;  /* 0xff8000000e0e7808 */ /* 0x000fc40000800000 */
[----:B------:R-:W-:-:S03]  /*0940*/  FSEL R6, R6, -INF , P0 ;  /* 0xff80000006067808 */ /* 0x000fc60000000000 */
[----:B------:R-:W-:-:S04]  /*0950*/  FFMA R9, -R9, R14, R10 ;  /* 0x0000000e09097223 */ /* 0x000fc8000000010a */
[----:B------:R-:W-:Y:S01]  /*0960*/  FFMA R3, -R12, R6, R9 ;  /* 0x000000060c037223 */ /* 0x000fe20000000109 */
[----:B------:R-:W-:Y:S06]  /*0970*/  BRA.U UP1, `(.L_x_132) ;  /* 0xfffffff901207547 */ /* 0x000fec000b83ffff */
.L_x_131:
[----:B------:R-:W-:Y:S05]  /*0980*/  BRA.U !UP0, `(.L_x_130) ;  /* 0x0000000508947547 */ /* 0x000fea000b800000 */
[----:B------:R-:W-:Y:S02]  /*0990*/  UISETP.NE.AND UP0, UPT, UR10, 0x1, UPT ;  /* 0x000000010a00788c */ /* 0x000fe4000bf05270 */
[----:B------:R-:W-:-:S04]  /*09a0*/  ULOP3.LUT UR5, UR9, 0x1, URZ, 0xc0, !UPT ;  /* 0x0000000109057892 */ /* 0x000fc8000f8ec0ff */
[----:B------:R-:W-:-:S03]  /*09b0*/  UISETP.NE.U32.AND UP1, UPT, UR5, 0x1, UPT ;  /* 0x000000010500788c */ /* 0x000fc6000bf25070 */
[----:B------:R-:W-:Y:S08]  /*09c0*/  BRA.U !UP0, `(.L_x_133) ;  /* 0x0000000108f87547 */ /* 0x000ff0000b800000 */
[----:B------:R-:W0:Y:S01]  /*09d0*/  LDC.64 R10, c[0x0][0x380] ;  /* 0x0000e000ff0a7b82 */ /* 0x000e220000000a00 */
[----:B------:R-:W-:-:S07]  /*09e0*/  IADD3 R7, PT, PT, R2, UR4, RZ ;  /* 0x0000000402077c10 */ /* 0x000fce000fffe0ff */
[----:B------:R-:W1:Y:S01]  /*09f0*/  LDC.64 R8, c[0x0][0x388] ;  /* 0x0000e200ff087b82 */ /* 0x000e620000000a00 */
[----:B0-----:R-:W-:-:S05]  /*0a00*/  IMAD.WIDE R10, R7, 0x4, R10 ;  /* 0x00000004070a7825 */ /* 0x001fca00078e020a */
[----:B------:R-:W2:Y:S04]  /*0a10*/  LDG.E R5, desc[UR16][R10.64+0x4] ;  /* 0x000004100a057981 */ /* 0x000ea8000c1e1900 */
[----:B------:R-:W3:Y:S01]  /*0a20*/  LDG.E R4, desc[UR16][R10.64] ;  /* 0x000000100a047981 */ /* 0x000ee2000c1e1900 */
[----:B-1----:R-:W-:-:S05]  /*0a30*/  IMAD.WIDE R8, R7, 0x4, R8 ;  /* 0x0000000407087825 */ /* 0x002fca00078e0208 */
[----:B------:R-:W4:Y:S04]  /*0a40*/  LDG.E R6, desc[UR16][R8.64] ;  /* 0x0000001008067981 */ /* 0x000f28000c1e1900 */
[----:B------:R0:W5:Y:S01]  /*0a50*/  LDG.E R7, desc[UR16][R8.64+0x4] ;  /* 0x0000041008077981 */ /* 0x000162000c1e1900 */
[----:B------:R-:W-:Y:S01]  /*0a60*/  HFMA2 R14, -RZ, RZ, 1.5048828125, 33.21875 ;  /* 0x3e055027ff0e7431 */ /* 0x000fe200000001ff */
[----:B------:R-:W-:Y:S01]  /*0a70*/  UIADD3 UR4, UPT, UPT, UR4, 0x2, URZ ;  /* 0x0000000204047890 */ /* 0x000fe2000fffe0ff */
[----:B--2---:R-:W-:Y:S02]  /*0a80*/  FSETP.GEU.AND P1, PT, R5, 1.175494350822287508e-38, PT ;  /* 0x008000000500780b */ /* 0x004fe40003f2e000 */
[----:B---3--:R-:W-:-:S11]  /*0a90*/  FSETP.GEU.AND P0, PT, R4, 1.175494350822287508e-38, PT ;  /* 0x008000000400780b */ /* 0x008fd60003f0e000 */
[----:B------:R-:W-:Y:S02]  /*0aa0*/  @!P1 FMUL R5, R5, 8388608 ;  /* 0x4b00000005059820 */ /* 0x000fe40000400000 */
[----:B------:R-:W-:-:S03]  /*0ab0*/  @!P0 FMUL R4, R4, 8388608 ;  /* 0x4b00000004048820 */ /* 0x000fc60000400000 */
[----:B------:R-:W-:Y:S02]  /*0ac0*/  IADD3 R13, PT, PT, R5, -0x3f2aaaab, RZ ;  /* 0xc0d55555050d7810 */ /* 0x000fe40007ffe0ff */
[----:B------:R-:W-:Y:S02]  /*0ad0*/  IADD3 R12, PT, PT, R4, -0x3f2aaaab, RZ ;  /* 0xc0d55555040c7810 */ /* 0x000fe40007ffe0ff */
[----:B------:R-:W-:Y:S02]  /*0ae0*/  LOP3.LUT R10, R13, 0xff800000, RZ, 0xc0, !PT ;  /* 0xff8000000d0a7812 */ /* 0x000fe400078ec0ff */
[----:B------:R-:W-:Y:S02]  /*0af0*/  LOP3.LUT R11, R12, 0xff800000, RZ, 0xc0, !PT ;  /* 0xff8000000c0b7812 */ /* 0x000fe400078ec0ff */
[----:B------:R-:W-:Y:S02]  /*0b00*/  IADD3 R13, PT, PT, R5, -R10, RZ ;  /* 0x8000000a050d7210 */ /* 0x000fe40007ffe0ff */
[----:B------:R-:W-:-:S03]  /*0b10*/  IADD3 R12, PT, PT, R4, -R11, RZ ;  /* 0x8000000b040c7210 */ /* 0x000fc60007ffe0ff */
[----:B0-----:R-:W-:Y:S02]  /*0b20*/  FADD R8, R13, -1 ;  /* 0xbf8000000d087421 */ /* 0x001fe40000000000 */
[----:B------:R-:W-:Y:S02]  /*0b30*/  FADD R9, R12, -1 ;  /* 0xbf8000000c097421 */ /* 0x000fe40000000000 */
[CC--:B------:R-:W-:Y:S02]  /*0b40*/  FFMA R13, R8.reuse, -R14.reuse, 0.14084610342979431152 ;  /* 0x3e1039f6080d7423 */ /* 0x0c0fe4000000080e */
[C---:B------:R-:W-:Y:S02]  /*0b50*/  FFMA R12, R9.reuse, -R14, 0.14084610342979431152 ;  /* 0x3e1039f6090c7423 */ /* 0x040fe4000000080e */
[----:B------:R-:W-:Y:S02]  /*0b60*/  FFMA R13, R8, R13, -0.12148627638816833496 ;  /* 0xbdf8cdcc080d7423 */ /* 0x000fe4000000000d */
[----:B------:R-:W-:-:S02]  /*0b70*/  FFMA R12, R9, R12, -0.12148627638816833496 ;  /* 0xbdf8cdcc090c7423 */ /* 0x000fc4000000000c */
[C---:B------:R-:W-:Y:S02]  /*0b80*/  FFMA R13, R8.reuse, R13, 0.13980610668659210205 ;  /* 0x3e0f2955080d7423 */ /* 0x040fe4000000000d */
[C---:B------:R-:W-:Y:S02]  /*0b90*/  FFMA R12, R9.reuse, R12, 0.13980610668659210205 ;  /* 0x3e0f2955090c7423 */ /* 0x040fe4000000000c */
[C---:B------:R-:W-:Y:S02]  /*0ba0*/  FFMA R13, R8.reuse, R13, -0.16684235632419586182 ;  /* 0xbe2ad8b9080d7423 */ /* 0x040fe4000000000d */
[C---:B------:R-:W-:Y:S02]  /*0bb0*/  FFMA R12, R9.reuse, R12, -0.16684235632419586182 ;  /* 0xbe2ad8b9090c7423 */ /* 0x040fe4000000000c */
[----:B------:R-:W-:Y:S02]  /*0bc0*/  FFMA R13, R8, R13, 0.20012299716472625732 ;  /* 0x3e4ced0b080d7423 */ /* 0x000fe4000000000d */
[----:B------:R-:W-:-:S02]  /*0bd0*/  FFMA R12, R9, R12, 0.20012299716472625732 ;  /* 0x3e4ced0b090c7423 */ /* 0x000fc4000000000c */
[C---:B------:R-:W-:Y:S02]  /*0be0*/  FFMA R15, R8.reuse, R13, -0.24999669194221496582 ;  /* 0xbe7fff22080f7423 */ /* 0x040fe4000000000d */
[C---:B------:R-:W-:Y:S02]  /*0bf0*/  FFMA R14, R9.reuse, R12, -0.24999669194221496582 ;  /* 0xbe7fff22090e7423 */ /* 0x040fe4000000000c */
[C---:B------:R-:W-:Y:S02]  /*0c00*/  FFMA R15, R8.reuse, R15, 0.33333182334899902344 ;  /* 0x3eaaaa78080f7423 */ /* 0x040fe4000000000f */
[C---:B------:R-:W-:Y:S01]  /*0c10*/  FFMA R14, R9.reuse, R14, 0.33333182334899902344 ;  /* 0x3eaaaa78090e7423 */ /* 0x040fe2000000000e */
[----:B------:R-:W-:Y:S01]  /*0c20*/  FSEL R12, RZ, -23, P0 ;  /* 0xc1b80000ff0c7808 */ /* 0x000fe20000000000 */
[----:B------:R-:W-:Y:S01]  /*0c30*/  FFMA R15, R8, R15, -0.5 ;  /* 0xbf000000080f7423 */ /* 0x000fe2000000000f */
[----:B------:R-:W-:Y:S01]  /*0c40*/  ISETP.GT.U32.AND P0, PT, R4, 0x7f7fffff, PT ;  /* 0x7f7fffff0400780c */ /* 0x000fe20003f04070 */
[C---:B------:R-:W-:Y:S01]  /*0c50*/  FFMA R14, R9.reuse, R14, -0.5 ;  /* 0xbf000000090e7423 */ /* 0x040fe2000000000e */
[----:B------:R-:W-:Y:S01]  /*0c60*/  FSEL R13, RZ, -23, P1 ;  /* 0xc1b80000ff0d7808 */ /* 0x000fe20000800000 */
[C---:B------:R-:W-:Y:S01]  /*0c70*/  FMUL R15, R8.reuse, R15 ;  /* 0x0000000f080f7220 */ /* 0x040fe20000400000 */
[----:B------:R-:W-:Y:S01]  /*0c80*/  I2FP.F32.S32 R11, R11 ;  /* 0x0000000b000b7245 */ /* 0x000fe20000201400 */
[----:B------:R-:W-:Y:S01]  /*0c90*/  FMUL R14, R9, R14 ;  /* 0x0000000e090e7220 */ /* 0x000fe20000400000 */
[----:B------:R-:W-:Y:S01]  /*0ca0*/  ISETP.GT.U32.AND P1, PT, R5, 0x7f7fffff, PT ;  /* 0x7f7fffff0500780c */ /* 0x000fe20003f24070 */
[----:B------:R-:W-:Y:S01]  /*0cb0*/  FFMA R15, R8, R15, R8 ;  /* 0x0000000f080f7223 */ /* 0x000fe20000000008 */
[----:B------:R-:W-:Y:S01]  /*0cc0*/  I2FP.F32.S32 R10, R10 ;  /* 0x0000000a000a7245 */ /* 0x000fe20000201400 */
[----:B------:R-:W-:Y:S01]  /*0cd0*/  FFMA R11, R11, 1.1920928955078125e-07, R12 ;  /* 0x340000000b0b7823 */ /* 0x000fe2000000000c */
[----:B------:R-:W-:Y:S01]  /*0ce0*/  FFMA R14, R9, R14, R9 ;  /* 0x0000000e090e7223 */ /* 0x000fe20000000009 */
[----:B------:R-:W-:-:S02]  /*0cf0*/  MOV R8, 0x7f800000 ;  /* 0x7f80000000087802 */ /* 0x000fc40000000f00 */
[----:B------:R-:W-:Y:S01]  /*0d00*/  FFMA R10, R10, 1.1920928955078125e-07, R13 ;  /* 0x340000000a0a7823 */ /* 0x000fe2000000000d */
[----:B------:R-:W-:Y:S02]  /*0d10*/  FFMA R11, R11, 0.69314718246459960938, R14 ;  /* 0x3f3172180b0b7823 */ /* 0x000fe4000000000e */
[CC--:B------:R-:W-:Y:S01]  /*0d20*/  @P0 FFMA R11, R4.reuse, R8.reuse, +INF ;  /* 0x7f800000040b0423 */ /* 0x0c0fe20000000008 */
[----:B------:R-:W-:Y:S01]  /*0d30*/  FSETP.NEU.AND P0, PT, R4, RZ, PT ;  /* 0x000000ff0400720b */ /* 0x000fe20003f0d000 */
[----:B------:R-:W-:Y:S01]  /*0d40*/  FFMA R10, R10, 0.69314718246459960938, R15 ;  /* 0x3f3172180a0a7823 */ /* 0x000fe2000000000f */
[C---:B------:R-:W-:Y:S01]  /*0d50*/  @P1 FFMA R10, R5.reuse, R8, +INF ;  /* 0x7f800000050a1423 */ /* 0x040fe20000000008 */
[----:B------:R-:W-:Y:S02]  /*0d60*/  FSETP.NEU.AND P2, PT, R5, RZ, PT ;  /* 0x000000ff0500720b */ /* 0x000fe40003f4d000 */
[----:B------:R-:W-:Y:S02]  /*0d70*/  FSEL R11, R11, -INF , P0 ;  /* 0xff8000000b0b7808 */ /* 0x000fe40000000000 */
[----:B------:R-:W-:-:S03]  /*0d80*/  FSEL R10, R10, -INF , P2 ;  /* 0xff8000000a0a7808 */ /* 0x000fc60001000000 */
[----:B----4-:R-:W-:-:S04]  /*0d90*/  FFMA R6, -R6, R11, R3 ;  /* 0x0000000b06067223 */ /* 0x010fc80000000103 */
[----:B-----5:R-:W-:-:S07]  /*0da0*/  FFMA R3, -R7, R10, R6 ;  /* 0x0000000a07037223 */ /* 0x020fce0000000106 */
.L_x_133:
[----:B------:R-:W-:Y:S05]  /*0db0*/  BRA.U UP1, `(.L_x_130) ;  /* 0x0000000101887547 */ /* 0x000fea000b800000 */
[----:B------:R-:W0:Y:S01]  /*0dc0*/  LDC.64 R6, c[0x0][0x380] ;  /* 0x0000e000ff067b82 */ /* 0x000e220000000a00 */
[----:B------:R-:W-:-:S07]  /*0dd0*/  IADD3 R9, PT, PT, R2, UR4, RZ ;  /* 0x0000000402097c10 */ /* 0x000fce000fffe0ff */
[----:B------:R-:W1:Y:S01]  /*0de0*/  LDC.64 R4, c[0x0][0x388] ;  /* 0x0000e200ff047b82 */ /* 0x000e620000000a00 */
[----:B0-----:R-:W-:-:S05]  /*0df0*/  IMAD.WIDE R6, R9, 0x4, R6 ;  /* 0x0000000409067825 */ /* 0x001fca00078e0206 */
[----:B------:R-:W2:Y:S01]  /*0e00*/  LDG.E R2, desc[UR16][R6.64] ;  /* 0x0000001006027981 */ /* 0x000ea2000c1e1900 */
[----:B-1----:R-:W-:-:S06]  /*0e10*/  IMAD.WIDE R4, R9, 0x4, R4 ;  /* 0x0000000409047825 */ /* 0x002fcc00078e0204 */
[----:B------:R0:W3:Y:S01]  /*0e20*/  LDG.E R4, desc[UR16][R4.64] ;  /* 0x0000001004047981 */ /* 0x0000e2000c1e1900 */
[----:B------:R-:W-:Y:S01]  /*0e30*/  HFMA2 R11, -RZ, RZ, 1.5048828125, 33.21875 ;  /* 0x3e055027ff0b7431 */ /* 0x000fe200000001ff */
[----:B--2---:R-:W-:-:S04]  /*0e40*/  FSETP.GEU.AND P0, PT, R2, 1.175494350822287508e-38, PT ;  /* 0x008000000200780b */ /* 0x004fc80003f0e000 */
[----:B0-----:R-:W-:-:S09]  /*0e50*/  FSEL R5, RZ, -23, P0 ;  /* 0xc1b80000ff057808 */ /* 0x001fd20000000000 */
        /* <DEDUP_REMOVED lines=17> */
[----:B------:R-:W-:Y:S01]  /*0f70*/  FFMA R8, R8, R7, R8 ;  /* 0x0000000708087223 */ /* 0x000fe20000000008 */
[----:B------:R-:W-:-:S03]  /*0f80*/  MOV R7, 0x7f800000 ;  /* 0x7f80000000077802 */ /* 0x000fc60000000f00 */
[----:B------:R-:W-:Y:S02]  /*0f90*/  FFMA R5, R5, 0.69314718246459960938, R8 ;  /* 0x3f31721805057823 */ /* 0x000fe40000000008 */
[C---:B------:R-:W-:Y:S01]  /*0fa0*/  @P0 FFMA R5, R2.reuse, R7, +INF ;  /* 0x7f80000002050423 */ /* 0x040fe20000000007 */
[----:B------:R-:W-:-:S04]  /*0fb0*/  FSETP.NEU.AND P0, PT, R2, RZ, PT ;  /* 0x000000ff0200720b */ /* 0x000fc80003f0d000 */
[----:B------:R-:W-:-:S05]  /*0fc0*/  FSEL R5, R5, -INF , P0 ;  /* 0xff80000005057808 */ /* 0x000fca0000000000 */
[----:B---3--:R-:W-:-:S07]  /*0fd0*/  FFMA R3, -R4, R5, R3 ;  /* 0x0000000504037223 */ /* 0x008fce0000000103 */
.L_x_130:
[----:B------:R-:W0:Y:S02]  /*0fe0*/  LDC.64 R4, c[0x0][0x390] ;  /* 0x0000e400ff047b82 */ /* 0x000e240000000a00 */
[----:B0-----:R-:W-:-:S05]  /*0ff0*/  IMAD.WIDE R4, R0, 0x4, R4 ;  /* 0x0000000400047825 */ /* 0x001fca00078e0204 */
[----:B------:R-:W-:Y:S01]  /*1000*/  STG.E desc[UR16][R4.64], R3 ;  /* 0x0000000304007986 */ /* 0x000fe2000c101910 */
[----:B------:R-:W-:Y:S05]  /*1010*/  EXIT ;  /* 0x000000000000794d */ /* 0x000fea0003800000 */
.L_x_134:
        /* <DEDUP_REMOVED lines=14> */
.L_x_142:


//--------------------- .nv.shared.reserved.0     --------------------------
	.section	.nv.shared.reserved.0,"aw",@nobits
	.weak		__nv_reservedSMEM_offset_0_alias
	.size		__nv_reservedSMEM_offset_0_alias, 0, 64
	.other		__nv_reservedSMEM_offset_0_alias,@"STO_CUDA_RESERVED_SHARED STV_DEFAULT"
__nv_reservedSMEM_offset_0_alias:
	.zero		0
	.zero		64


//--------------------- .nv.constant0.loss_back2  --------------------------
	.section	.nv.constant0.loss_back2,"a",@progbits
	.sectionflags	@""
	.align	4
.nv.constant0.loss_back2:
	.zero		928


//--------------------- .nv.constant0.loss_back   --------------------------
	.section	.nv.constant0.loss_back,"a",@progbits
	.sectionflags	@""
	.align	4
.nv.constant0.loss_back:
	.zero		928


//--------------------- .nv.constant0.check       --------------------------
	.section	.nv.constant0.check,"a",@progbits
	.sectionflags	@""
	.align	4
.nv.constant0.check:
	.zero		928


//--------------------- .nv.constant0.log_softmax_nl_loss --------------------------
	.section	.nv.constant0.log_softmax_nl_loss,"a",@progbits
	.sectionflags	@""
	.align	4
.nv.constant0.log_softmax_nl_loss:
	.zero		928


//--------------------- .nv.constant0.nl_loss     --------------------------
	.section	.nv.constant0.nl_loss,"a",@progbits
	.sectionflags	@""
	.align	4
.nv.constant0.nl_loss:
	.zero		928


//--------------------- .nv.constant0.loss        --------------------------
	.section	.nv.constant0.loss,"a",@progbits
	.sectionflags	@""
	.align	4
.nv.constant0.loss:
	.zero		928


//--------------------- SYMBOLS --------------------------

	.type		.nv.reservedSmem.offset0,@object
	.size		.nv.reservedSmem.offset0,0x4
